//
// Generated by NVIDIA NVVM Compiler
//
// Compiler Build ID: CL-36424714
// Cuda compilation tools, release 13.0, V13.0.88
// Based on NVVM 20.0.0
//

.version 9.0
.target sm_100
.address_size 64

	// .globl	_Z15_gs_render_cudaPKfS0_S0_Pfiiiif

.visible .entry _Z15_gs_render_cudaPKfS0_S0_Pfiiiif(
	.param .u64 .ptr .align 1 _Z15_gs_render_cudaPKfS0_S0_Pfiiiif_param_0,
	.param .u64 .ptr .align 1 _Z15_gs_render_cudaPKfS0_S0_Pfiiiif_param_1,
	.param .u64 .ptr .align 1 _Z15_gs_render_cudaPKfS0_S0_Pfiiiif_param_2,
	.param .u64 .ptr .align 1 _Z15_gs_render_cudaPKfS0_S0_Pfiiiif_param_3,
	.param .u32 _Z15_gs_render_cudaPKfS0_S0_Pfiiiif_param_4,
	.param .u32 _Z15_gs_render_cudaPKfS0_S0_Pfiiiif_param_5,
	.param .u32 _Z15_gs_render_cudaPKfS0_S0_Pfiiiif_param_6,
	.param .u32 _Z15_gs_render_cudaPKfS0_S0_Pfiiiif_param_7,
	.param .f32 _Z15_gs_render_cudaPKfS0_S0_Pfiiiif_param_8
)
{
	.reg .pred 	%p<22>;
	.reg .b32 	%r<52>;
	.reg .b32 	%f<93>;
	.reg .b64 	%rd<45>;
	.reg .b64 	%fd<15>;

	ld.param.u64 	%rd10, [_Z15_gs_render_cudaPKfS0_S0_Pfiiiif_param_2];
	ld.param.u64 	%rd11, [_Z15_gs_render_cudaPKfS0_S0_Pfiiiif_param_3];
	ld.param.u32 	%r21, [_Z15_gs_render_cudaPKfS0_S0_Pfiiiif_param_4];
	ld.param.u32 	%r22, [_Z15_gs_render_cudaPKfS0_S0_Pfiiiif_param_5];
	ld.param.u32 	%r23, [_Z15_gs_render_cudaPKfS0_S0_Pfiiiif_param_6];
	ld.param.u32 	%r24, [_Z15_gs_render_cudaPKfS0_S0_Pfiiiif_param_7];
	ld.param.f32 	%f9, [_Z15_gs_render_cudaPKfS0_S0_Pfiiiif_param_8];
	cvta.to.global.u64 	%rd1, %rd11;
	cvta.to.global.u64 	%rd2, %rd10;
	mov.u32 	%r25, %ctaid.x;
	mov.u32 	%r26, %ntid.x;
	mov.u32 	%r27, %tid.x;
	mad.lo.s32 	%r28, %r25, %r26, %r27;
	div.s32 	%r2, %r28, %r23;
	mul.lo.s32 	%r29, %r2, %r23;
	sub.s32 	%r1, %r28, %r29;
	setp.lt.s32 	%p1, %r23, 0;
	setp.ge.s32 	%p2, %r2, %r22;
	or.pred  	%p3, %p1, %p2;
	@%p3 bra 	$L__BB0_17;
	setp.lt.s32 	%p4, %r21, 1;
	@%p4 bra 	$L__BB0_17;
	setp.lt.s32 	%p5, %r24, 1;
	mad.lo.s32 	%r30, %r2, %r23, %r1;
	mul.lo.s32 	%r3, %r30, %r24;
	@%p5 bra 	$L__BB0_17;
	ld.param.u64 	%rd42, [_Z15_gs_render_cudaPKfS0_S0_Pfiiiif_param_0];
	neg.f32 	%f1, %f9;
	and.b32  	%r4, %r24, 7;
	and.b32  	%r5, %r24, 3;
	and.b32  	%r6, %r24, 2147483640;
	and.b32  	%r7, %r24, 1;
	neg.s32 	%r8, %r6;
	cvta.to.global.u64 	%rd3, %rd42;
	add.s32 	%r32, %r22, -1;
	cvt.rn.f64.s32 	%fd1, %r32;
	cvt.rn.f64.s32 	%fd2, %r2;
	add.f64 	%fd3, %fd2, %fd2;
	div.rn.f64 	%fd4, %fd3, %fd1;
	add.f64 	%fd5, %fd4, 0dBFF0000000000000;
	cvt.rn.f32.f64 	%f2, %fd5;
	add.s32 	%r33, %r23, -1;
	cvt.rn.f64.s32 	%fd6, %r33;
	cvt.rn.f64.s32 	%fd7, %r1;
	add.f64 	%fd8, %fd7, %fd7;
	div.rn.f64 	%fd9, %fd8, %fd6;
	add.f64 	%fd10, %fd9, 0dBFF0000000000000;
	cvt.rn.f32.f64 	%f3, %fd10;
	mov.b32 	%r46, 0;
$L__BB0_4:
	ld.param.u64 	%rd43, [_Z15_gs_render_cudaPKfS0_S0_Pfiiiif_param_1];
	mul.lo.s32 	%r34, %r46, 3;
	mul.wide.u32 	%rd12, %r34, 4;
	add.s64 	%rd4, %rd3, %rd12;
	ld.global.f32 	%f4, [%rd4];
	ld.global.f32 	%f5, [%rd4+4];
	shl.b32 	%r35, %r46, 1;
	cvta.to.global.u64 	%rd13, %rd43;
	mul.wide.u32 	%rd14, %r35, 4;
	add.s64 	%rd15, %rd13, %rd14;
	ld.global.f32 	%f10, [%rd15];
	ld.global.f32 	%f11, [%rd15+4];
	sub.f32 	%f6, %f3, %f10;
	sub.f32 	%f7, %f2, %f11;
	mul.f32 	%f12, %f9, %f4;
	setp.gt.f32 	%p6, %f6, %f12;
	mul.f32 	%f13, %f4, %f1;
	setp.lt.f32 	%p7, %f6, %f13;
	or.pred  	%p8, %p6, %p7;
	mul.f32 	%f14, %f9, %f5;
	setp.gt.f32 	%p9, %f7, %f14;
	mul.f32 	%f15, %f5, %f1;
	setp.lt.f32 	%p10, %f7, %f15;
	or.pred  	%p11, %p9, %p10;
	or.pred  	%p13, %p8, %p11;
	@%p13 bra 	$L__BB0_16;
	setp.lt.u32 	%p14, %r24, 8;
	rcp.rn.f32 	%f16, %f5;
	rcp.rn.f32 	%f17, %f4;
	ld.global.f32 	%f18, [%rd4+8];
	mul.f32 	%f19, %f18, %f18;
	mov.f32 	%f20, 0f3F800000;
	sub.f32 	%f21, %f20, %f19;
	mul.f32 	%f22, %f17, %f17;
	mul.f32 	%f23, %f22, %f6;
	mul.f32 	%f24, %f6, %f23;
	add.f32 	%f25, %f18, %f18;
	mul.f32 	%f26, %f6, %f25;
	mul.f32 	%f27, %f7, %f26;
	mul.f32 	%f28, %f17, %f27;
	mul.f32 	%f29, %f16, %f28;
	sub.f32 	%f30, %f24, %f29;
	mul.f32 	%f31, %f7, %f7;
	mul.f32 	%f32, %f16, %f31;
	fma.rn.f32 	%f33, %f16, %f32, %f30;
	mov.f32 	%f34, 0fBF800000;
	div.rn.f32 	%f35, %f34, %f21;
	cvt.f64.f32 	%fd11, %f35;
	mul.f64 	%fd12, %fd11, 0d3FE0000000000000;
	cvt.f64.f32 	%fd13, %f33;
	mul.f64 	%fd14, %fd12, %fd13;
	cvt.rn.f32.f64 	%f36, %fd14;
	fma.rn.f32 	%f37, %f36, 0f3BBB989D, 0f3F000000;
	cvt.sat.f32.f32 	%f38, %f37;
	mov.f32 	%f39, 0f4B400001;
	mov.f32 	%f40, 0f437C0000;
	fma.rm.f32 	%f41, %f38, %f40, %f39;
	add.f32 	%f42, %f41, 0fCB40007F;
	neg.f32 	%f43, %f42;
	fma.rn.f32 	%f44, %f36, 0f3FB8AA3B, %f43;
	fma.rn.f32 	%f45, %f36, 0f32A57060, %f44;
	mov.b32 	%r37, %f41;
	shl.b32 	%r38, %r37, 23;
	mov.b32 	%f46, %r38;
	ex2.approx.ftz.f32 	%f47, %f45;
	mul.f32 	%f8, %f47, %f46;
	mul.lo.s32 	%r10, %r46, %r24;
	mov.b32 	%r50, 0;
	@%p14 bra 	$L__BB0_8;
	mul.wide.u32 	%rd16, %r10, 4;
	add.s64 	%rd17, %rd2, %rd16;
	add.s64 	%rd44, %rd17, 16;
	mov.u32 	%r47, %r3;
	mov.u32 	%r48, %r8;
$L__BB0_7:
	.pragma "nounroll";
	mul.wide.s32 	%rd18, %r47, 4;
	add.s64 	%rd19, %rd1, %rd18;
	ld.global.f32 	%f48, [%rd44+-16];
	ld.global.f32 	%f49, [%rd19];
	fma.rn.f32 	%f50, %f8, %f48, %f49;
	st.global.f32 	[%rd19], %f50;
	ld.global.f32 	%f51, [%rd44+-12];
	ld.global.f32 	%f52, [%rd19+4];
	fma.rn.f32 	%f53, %f8, %f51, %f52;
	st.global.f32 	[%rd19+4], %f53;
	ld.global.f32 	%f54, [%rd44+-8];
	ld.global.f32 	%f55, [%rd19+8];
	fma.rn.f32 	%f56, %f8, %f54, %f55;
	st.global.f32 	[%rd19+8], %f56;
	ld.global.f32 	%f57, [%rd44+-4];
	ld.global.f32 	%f58, [%rd19+12];
	fma.rn.f32 	%f59, %f8, %f57, %f58;
	st.global.f32 	[%rd19+12], %f59;
	ld.global.f32 	%f60, [%rd44];
	ld.global.f32 	%f61, [%rd19+16];
	fma.rn.f32 	%f62, %f8, %f60, %f61;
	st.global.f32 	[%rd19+16], %f62;
	ld.global.f32 	%f63, [%rd44+4];
	ld.global.f32 	%f64, [%rd19+20];
	fma.rn.f32 	%f65, %f8, %f63, %f64;
	st.global.f32 	[%rd19+20], %f65;
	ld.global.f32 	%f66, [%rd44+8];
	ld.global.f32 	%f67, [%rd19+24];
	fma.rn.f32 	%f68, %f8, %f66, %f67;
	st.global.f32 	[%rd19+24], %f68;
	ld.global.f32 	%f69, [%rd44+12];
	ld.global.f32 	%f70, [%rd19+28];
	fma.rn.f32 	%f71, %f8, %f69, %f70;
	st.global.f32 	[%rd19+28], %f71;
	add.s32 	%r48, %r48, 8;
	add.s64 	%rd44, %rd44, 32;
	add.s32 	%r47, %r47, 8;
	setp.eq.s32 	%p15, %r48, 0;
	mov.u32 	%r50, %r6;
	@%p15 bra 	$L__BB0_8;
	bra.uni 	$L__BB0_7;
$L__BB0_8:
	setp.eq.s32 	%p16, %r4, 0;
	@%p16 bra 	$L__BB0_16;
	add.s32 	%r39, %r4, -1;
	setp.lt.u32 	%p17, %r39, 3;
	@%p17 bra 	$L__BB0_11;
	add.s32 	%r40, %r50, %r10;
	mul.wide.u32 	%rd20, %r40, 4;
	add.s64 	%rd21, %rd2, %rd20;
	ld.global.f32 	%f72, [%rd21];
	add.s32 	%r41, %r50, %r3;
	mul.wide.s32 	%rd22, %r41, 4;
	add.s64 	%rd23, %rd1, %rd22;
	ld.global.f32 	%f73, [%rd23];
	fma.rn.f32 	%f74, %f8, %f72, %f73;
	st.global.f32 	[%rd23], %f74;
	cvt.u64.u32 	%rd24, %r10;
	cvt.u64.u32 	%rd25, %r50;
	add.s64 	%rd26, %rd25, %rd24;
	shl.b64 	%rd27, %rd26, 2;
	add.s64 	%rd28, %rd2, %rd27;
	ld.global.f32 	%f75, [%rd28+4];
	ld.global.f32 	%f76, [%rd23+4];
	fma.rn.f32 	%f77, %f8, %f75, %f76;
	st.global.f32 	[%rd23+4], %f77;
	ld.global.f32 	%f78, [%rd28+8];
	ld.global.f32 	%f79, [%rd23+8];
	fma.rn.f32 	%f80, %f8, %f78, %f79;
	st.global.f32 	[%rd23+8], %f80;
	ld.global.f32 	%f81, [%rd28+12];
	ld.global.f32 	%f82, [%rd23+12];
	fma.rn.f32 	%f83, %f8, %f81, %f82;
	st.global.f32 	[%rd23+12], %f83;
	add.s32 	%r50, %r50, 4;
$L__BB0_11:
	setp.eq.s32 	%p18, %r5, 0;
	@%p18 bra 	$L__BB0_16;
	setp.eq.s32 	%p19, %r5, 1;
	@%p19 bra 	$L__BB0_14;
	add.s32 	%r42, %r50, %r10;
	mul.wide.u32 	%rd29, %r42, 4;
	add.s64 	%rd30, %rd2, %rd29;
	ld.global.f32 	%f84, [%rd30];
	add.s32 	%r43, %r50, %r3;
	mul.wide.s32 	%rd31, %r43, 4;
	add.s64 	%rd32, %rd1, %rd31;
	ld.global.f32 	%f85, [%rd32];
	fma.rn.f32 	%f86, %f8, %f84, %f85;
	st.global.f32 	[%rd32], %f86;
	cvt.u64.u32 	%rd33, %r10;
	cvt.u64.u32 	%rd34, %r50;
	add.s64 	%rd35, %rd34, %rd33;
	shl.b64 	%rd36, %rd35, 2;
	add.s64 	%rd37, %rd2, %rd36;
	ld.global.f32 	%f87, [%rd37+4];
	ld.global.f32 	%f88, [%rd32+4];
	fma.rn.f32 	%f89, %f8, %f87, %f88;
	st.global.f32 	[%rd32+4], %f89;
	add.s32 	%r50, %r50, 2;
$L__BB0_14:
	setp.eq.s32 	%p20, %r7, 0;
	@%p20 bra 	$L__BB0_16;
	add.s32 	%r44, %r50, %r10;
	mul.wide.u32 	%rd38, %r44, 4;
	add.s64 	%rd39, %rd2, %rd38;
	ld.global.f32 	%f90, [%rd39];
	add.s32 	%r45, %r50, %r3;
	mul.wide.s32 	%rd40, %r45, 4;
	add.s64 	%rd41, %rd1, %rd40;
	ld.global.f32 	%f91, [%rd41];
	fma.rn.f32 	%f92, %f8, %f90, %f91;
	st.global.f32 	[%rd41], %f92;
$L__BB0_16:
	add.s32 	%r46, %r46, 1;
	setp.eq.s32 	%p21, %r46, %r21;
	@%p21 bra 	$L__BB0_17;
	bra.uni 	$L__BB0_4;
$L__BB0_17:
	ret;

}
	// .globl	_Z24_gs_render_backward_cudaPKfS0_S0_S0_PfS1_S1_iiiif
.visible .entry _Z24_gs_render_backward_cudaPKfS0_S0_S0_PfS1_S1_iiiif(
	.param .u64 .ptr .align 1 _Z24_gs_render_backward_cudaPKfS0_S0_S0_PfS1_S1_iiiif_param_0,
	.param .u64 .ptr .align 1 _Z24_gs_render_backward_cudaPKfS0_S0_S0_PfS1_S1_iiiif_param_1,
	.param .u64 .ptr .align 1 _Z24_gs_render_backward_cudaPKfS0_S0_S0_PfS1_S1_iiiif_param_2,
	.param .u64 .ptr .align 1 _Z24_gs_render_backward_cudaPKfS0_S0_S0_PfS1_S1_iiiif_param_3,
	.param .u64 .ptr .align 1 _Z24_gs_render_backward_cudaPKfS0_S0_S0_PfS1_S1_iiiif_param_4,
	.param .u64 .ptr .align 1 _Z24_gs_render_backward_cudaPKfS0_S0_S0_PfS1_S1_iiiif_param_5,
	.param .u64 .ptr .align 1 _Z24_gs_render_backward_cudaPKfS0_S0_S0_PfS1_S1_iiiif_param_6,
	.param .u32 _Z24_gs_render_backward_cudaPKfS0_S0_S0_PfS1_S1_iiiif_param_7,
	.param .u32 _Z24_gs_render_backward_cudaPKfS0_S0_S0_PfS1_S1_iiiif_param_8,
	.param .u32 _Z24_gs_render_backward_cudaPKfS0_S0_S0_PfS1_S1_iiiif_param_9,
	.param .u32 _Z24_gs_render_backward_cudaPKfS0_S0_S0_PfS1_S1_iiiif_param_10,
	.param .f32 _Z24_gs_render_backward_cudaPKfS0_S0_S0_PfS1_S1_iiiif_param_11
)
{
	.reg .pred 	%p<19>;
	.reg .b32 	%r<50>;
	.reg .b32 	%f<180>;
	.reg .b64 	%rd<50>;
	.reg .b64 	%fd<9>;

	ld.param.u64 	%rd13, [_Z24_gs_render_backward_cudaPKfS0_S0_S0_PfS1_S1_iiiif_param_0];
	ld.param.u64 	%rd14, [_Z24_gs_render_backward_cudaPKfS0_S0_S0_PfS1_S1_iiiif_param_1];
	ld.param.u64 	%rd17, [_Z24_gs_render_backward_cudaPKfS0_S0_S0_PfS1_S1_iiiif_param_2];
	ld.param.u64 	%rd18, [_Z24_gs_render_backward_cudaPKfS0_S0_S0_PfS1_S1_iiiif_param_3];
	ld.param.u64 	%rd15, [_Z24_gs_render_backward_cudaPKfS0_S0_S0_PfS1_S1_iiiif_param_4];
	ld.param.u64 	%rd16, [_Z24_gs_render_backward_cudaPKfS0_S0_S0_PfS1_S1_iiiif_param_5];
	ld.param.u64 	%rd19, [_Z24_gs_render_backward_cudaPKfS0_S0_S0_PfS1_S1_iiiif_param_6];
	ld.param.u32 	%r22, [_Z24_gs_render_backward_cudaPKfS0_S0_S0_PfS1_S1_iiiif_param_7];
	ld.param.u32 	%r19, [_Z24_gs_render_backward_cudaPKfS0_S0_S0_PfS1_S1_iiiif_param_8];
	ld.param.u32 	%r20, [_Z24_gs_render_backward_cudaPKfS0_S0_S0_PfS1_S1_iiiif_param_9];
	ld.param.u32 	%r21, [_Z24_gs_render_backward_cudaPKfS0_S0_S0_PfS1_S1_iiiif_param_10];
	ld.param.f32 	%f28, [_Z24_gs_render_backward_cudaPKfS0_S0_S0_PfS1_S1_iiiif_param_11];
	cvta.to.global.u64 	%rd1, %rd19;
	cvta.to.global.u64 	%rd2, %rd17;
	cvta.to.global.u64 	%rd3, %rd18;
	mov.u32 	%r23, %ctaid.x;
	mov.u32 	%r24, %ntid.x;
	mov.u32 	%r25, %tid.x;
	mad.lo.s32 	%r1, %r23, %r24, %r25;
	setp.ge.s32 	%p2, %r1, %r22;
	@%p2 bra 	$L__BB1_16;
	cvta.to.global.u64 	%rd20, %rd13;
	cvta.to.global.u64 	%rd21, %rd14;
	mul.lo.s32 	%r2, %r1, 3;
	mul.wide.s32 	%rd22, %r2, 4;
	add.s64 	%rd23, %rd20, %rd22;
	ld.global.f32 	%f1, [%rd23];
	ld.global.f32 	%f2, [%rd23+4];
	ld.global.f32 	%f3, [%rd23+8];
	shl.b32 	%r3, %r1, 1;
	mul.wide.s32 	%rd24, %r3, 4;
	add.s64 	%rd4, %rd21, %rd24;
	mul.f32 	%f29, %f3, %f3;
	mov.f32 	%f30, 0f3F800000;
	sub.f32 	%f31, %f30, %f29;
	mov.f32 	%f32, 0fBF000000;
	div.rn.f32 	%f4, %f32, %f31;
	mul.f32 	%f33, %f1, %f2;
	rcp.rn.f32 	%f5, %f33;
	setp.lt.s32 	%p3, %r19, 1;
	@%p3 bra 	$L__BB1_16;
	ld.global.f32 	%f6, [%rd4];
	ld.global.f32 	%f7, [%rd4+4];
	cvt.s64.s32 	%rd5, %r3;
	cvt.s64.s32 	%rd6, %r2;
	mul.f32 	%f8, %f3, %f5;
	mul.lo.s32 	%r4, %r21, %r1;
	min.s32 	%r26, %r20, %r21;
	setp.lt.s32 	%p4, %r26, 1;
	@%p4 bra 	$L__BB1_16;
	neg.f32 	%f34, %f28;
	cvta.to.global.u64 	%rd25, %rd16;
	shl.b64 	%rd26, %rd5, 2;
	add.s64 	%rd7, %rd25, %rd26;
	cvta.to.global.u64 	%rd27, %rd15;
	shl.b64 	%rd28, %rd6, 2;
	add.s64 	%rd8, %rd27, %rd28;
	and.b32  	%r5, %r21, 2147483644;
	add.s64 	%rd9, %rd1, 8;
	rcp.rn.f32 	%f9, %f2;
	rcp.rn.f32 	%f10, %f1;
	mul.f32 	%f35, %f2, %f2;
	rcp.rn.f32 	%f11, %f35;
	mul.f32 	%f36, %f1, %f1;
	rcp.rn.f32 	%f12, %f36;
	add.f32 	%f37, %f4, %f4;
	mul.f32 	%f13, %f3, %f37;
	add.f32 	%f38, %f3, %f3;
	mul.f32 	%f14, %f38, %f5;
	mul.f32 	%f15, %f2, %f34;
	mul.f32 	%f16, %f28, %f2;
	mul.f32 	%f17, %f1, %f34;
	mul.f32 	%f18, %f28, %f1;
	mov.b32 	%r44, 0;
$L__BB1_4:
	shl.b32 	%r29, %r44, 1;
	cvt.rn.f64.u32 	%fd1, %r29;
	add.s32 	%r30, %r19, -1;
	cvt.rn.f64.u32 	%fd2, %r30;
	div.rn.f64 	%fd3, %fd1, %fd2;
	add.f64 	%fd4, %fd3, 0dBFF0000000000000;
	cvt.rn.f32.f64 	%f39, %fd4;
	sub.f32 	%f19, %f39, %f7;
	setp.gt.f32 	%p5, %f19, %f16;
	setp.lt.f32 	%p6, %f19, %f15;
	or.pred  	%p1, %p5, %p6;
	mul.f32 	%f20, %f11, %f19;
	mov.b32 	%r45, 0;
$L__BB1_5:
	shl.b32 	%r31, %r45, 1;
	cvt.rn.f64.u32 	%fd5, %r31;
	add.s32 	%r32, %r20, -1;
	cvt.rn.f64.s32 	%fd6, %r32;
	div.rn.f64 	%fd7, %fd5, %fd6;
	add.f64 	%fd8, %fd7, 0dBFF0000000000000;
	cvt.rn.f32.f64 	%f40, %fd8;
	sub.f32 	%f21, %f40, %f6;
	setp.gt.f32 	%p7, %f21, %f18;
	setp.lt.f32 	%p8, %f21, %f17;
	or.pred  	%p9, %p7, %p8;
	or.pred  	%p10, %p9, %p1;
	@%p10 bra 	$L__BB1_14;
	setp.lt.u32 	%p11, %r21, 4;
	mul.f32 	%f41, %f12, %f21;
	mul.f32 	%f42, %f21, %f41;
	mul.f32 	%f43, %f14, %f21;
	mul.f32 	%f44, %f19, %f43;
	sub.f32 	%f45, %f42, %f44;
	mul.f32 	%f46, %f19, %f20;
	add.f32 	%f47, %f46, %f45;
	mul.f32 	%f48, %f4, %f47;
	fma.rn.f32 	%f49, %f48, 0f3BBB989D, 0f3F000000;
	cvt.sat.f32.f32 	%f50, %f49;
	mov.f32 	%f51, 0f4B400001;
	mov.f32 	%f52, 0f437C0000;
	fma.rm.f32 	%f53, %f50, %f52, %f51;
	add.f32 	%f54, %f53, 0fCB40007F;
	neg.f32 	%f55, %f54;
	fma.rn.f32 	%f56, %f48, 0f3FB8AA3B, %f55;
	fma.rn.f32 	%f57, %f48, 0f32A57060, %f56;
	mov.b32 	%r34, %f53;
	shl.b32 	%r35, %r34, 23;
	mov.b32 	%f58, %r35;
	ex2.approx.ftz.f32 	%f59, %f57;
	mul.f32 	%f22, %f59, %f58;
	add.f32 	%f60, %f22, %f22;
	mul.f32 	%f61, %f4, %f60;
	mul.f32 	%f62, %f8, %f19;
	sub.f32 	%f63, %f62, %f41;
	mul.f32 	%f23, %f63, %f61;
	mul.f32 	%f64, %f8, %f21;
	sub.f32 	%f65, %f64, %f20;
	mul.f32 	%f24, %f65, %f61;
	mul.f32 	%f66, %f10, %f61;
	mul.f32 	%f67, %f19, %f64;
	sub.f32 	%f68, %f67, %f42;
	mul.f32 	%f25, %f68, %f66;
	mul.f32 	%f69, %f9, %f61;
	sub.f32 	%f70, %f67, %f46;
	mul.f32 	%f26, %f70, %f69;
	neg.f32 	%f71, %f61;
	mul.f32 	%f72, %f13, %f47;
	mul.f32 	%f73, %f5, %f21;
	fma.rn.f32 	%f74, %f19, %f73, %f72;
	mul.f32 	%f27, %f74, %f71;
	mad.lo.s32 	%r36, %r44, %r20, %r45;
	mul.lo.s32 	%r8, %r36, %r21;
	mov.b32 	%r49, 0;
	@%p11 bra 	$L__BB1_9;
	and.b32  	%r37, %r21, 2147483644;
	neg.s32 	%r47, %r37;
	mul.wide.u32 	%rd29, %r8, 4;
	add.s64 	%rd30, %rd3, %rd29;
	add.s64 	%rd49, %rd30, 8;
	mov.u32 	%r46, %r4;
$L__BB1_8:
	.pragma "nounroll";
	mul.wide.s32 	%rd31, %r46, 4;
	add.s64 	%rd32, %rd2, %rd31;
	add.s64 	%rd33, %rd9, %rd31;
	ld.global.f32 	%f75, [%rd49+-8];
	ld.global.f32 	%f76, [%rd32];
	mul.f32 	%f77, %f75, %f76;
	ld.global.f32 	%f78, [%rd33+-8];
	fma.rn.f32 	%f79, %f22, %f75, %f78;
	st.global.f32 	[%rd33+-8], %f79;
	ld.global.f32 	%f80, [%rd7];
	fma.rn.f32 	%f81, %f23, %f77, %f80;
	st.global.f32 	[%rd7], %f81;
	ld.global.f32 	%f82, [%rd7+4];
	fma.rn.f32 	%f83, %f24, %f77, %f82;
	st.global.f32 	[%rd7+4], %f83;
	ld.global.f32 	%f84, [%rd8];
	fma.rn.f32 	%f85, %f25, %f77, %f84;
	st.global.f32 	[%rd8], %f85;
	ld.global.f32 	%f86, [%rd8+4];
	fma.rn.f32 	%f87, %f26, %f77, %f86;
	st.global.f32 	[%rd8+4], %f87;
	ld.global.f32 	%f88, [%rd8+8];
	fma.rn.f32 	%f89, %f27, %f77, %f88;
	st.global.f32 	[%rd8+8], %f89;
	ld.global.f32 	%f90, [%rd49+-4];
	ld.global.f32 	%f91, [%rd32+4];
	mul.f32 	%f92, %f90, %f91;
	ld.global.f32 	%f93, [%rd33+-4];
	fma.rn.f32 	%f94, %f22, %f90, %f93;
	st.global.f32 	[%rd33+-4], %f94;
	ld.global.f32 	%f95, [%rd7];
	fma.rn.f32 	%f96, %f23, %f92, %f95;
	st.global.f32 	[%rd7], %f96;
	ld.global.f32 	%f97, [%rd7+4];
	fma.rn.f32 	%f98, %f24, %f92, %f97;
	st.global.f32 	[%rd7+4], %f98;
	ld.global.f32 	%f99, [%rd8];
	fma.rn.f32 	%f100, %f25, %f92, %f99;
	st.global.f32 	[%rd8], %f100;
	ld.global.f32 	%f101, [%rd8+4];
	fma.rn.f32 	%f102, %f26, %f92, %f101;
	st.global.f32 	[%rd8+4], %f102;
	ld.global.f32 	%f103, [%rd8+8];
	fma.rn.f32 	%f104, %f27, %f92, %f103;
	st.global.f32 	[%rd8+8], %f104;
	ld.global.f32 	%f105, [%rd49];
	ld.global.f32 	%f106, [%rd32+8];
	mul.f32 	%f107, %f105, %f106;
	ld.global.f32 	%f108, [%rd33];
	fma.rn.f32 	%f109, %f22, %f105, %f108;
	st.global.f32 	[%rd33], %f109;
	ld.global.f32 	%f110, [%rd7];
	fma.rn.f32 	%f111, %f23, %f107, %f110;
	st.global.f32 	[%rd7], %f111;
	ld.global.f32 	%f112, [%rd7+4];
	fma.rn.f32 	%f113, %f24, %f107, %f112;
	st.global.f32 	[%rd7+4], %f113;
	ld.global.f32 	%f114, [%rd8];
	fma.rn.f32 	%f115, %f25, %f107, %f114;
	st.global.f32 	[%rd8], %f115;
	ld.global.f32 	%f116, [%rd8+4];
	fma.rn.f32 	%f117, %f26, %f107, %f116;
	st.global.f32 	[%rd8+4], %f117;
	ld.global.f32 	%f118, [%rd8+8];
	fma.rn.f32 	%f119, %f27, %f107, %f118;
	st.global.f32 	[%rd8+8], %f119;
	ld.global.f32 	%f120, [%rd49+4];
	ld.global.f32 	%f121, [%rd32+12];
	mul.f32 	%f122, %f120, %f121;
	ld.global.f32 	%f123, [%rd33+4];
	fma.rn.f32 	%f124, %f22, %f120, %f123;
	st.global.f32 	[%rd33+4], %f124;
	ld.global.f32 	%f125, [%rd7];
	fma.rn.f32 	%f126, %f23, %f122, %f125;
	st.global.f32 	[%rd7], %f126;
	ld.global.f32 	%f127, [%rd7+4];
	fma.rn.f32 	%f128, %f24, %f122, %f127;
	st.global.f32 	[%rd7+4], %f128;
	ld.global.f32 	%f129, [%rd8];
	fma.rn.f32 	%f130, %f25, %f122, %f129;
	st.global.f32 	[%rd8], %f130;
	ld.global.f32 	%f131, [%rd8+4];
	fma.rn.f32 	%f132, %f26, %f122, %f131;
	st.global.f32 	[%rd8+4], %f132;
	ld.global.f32 	%f133, [%rd8+8];
	fma.rn.f32 	%f134, %f27, %f122, %f133;
	st.global.f32 	[%rd8+8], %f134;
	add.s32 	%r47, %r47, 4;
	add.s64 	%rd49, %rd49, 16;
	add.s32 	%r46, %r46, 4;
	setp.eq.s32 	%p12, %r47, 0;
	mov.u32 	%r49, %r5;
	@%p12 bra 	$L__BB1_9;
	bra.uni 	$L__BB1_8;
$L__BB1_9:
	and.b32  	%r38, %r21, 3;
	setp.eq.s32 	%p13, %r38, 0;
	@%p13 bra 	$L__BB1_14;
	setp.eq.s32 	%p14, %r38, 1;
	@%p14 bra 	$L__BB1_12;
	add.s32 	%r39, %r49, %r8;
	mul.wide.u32 	%rd34, %r39, 4;
	add.s64 	%rd35, %rd3, %rd34;
	ld.global.f32 	%f135, [%rd35];
	add.s32 	%r40, %r49, %r4;
	mul.wide.s32 	%rd36, %r40, 4;
	add.s64 	%rd37, %rd2, %rd36;
	ld.global.f32 	%f136, [%rd37];
	mul.f32 	%f137, %f135, %f136;
	add.s64 	%rd38, %rd1, %rd36;
	ld.global.f32 	%f138, [%rd38];
	fma.rn.f32 	%f139, %f22, %f135, %f138;
	st.global.f32 	[%rd38], %f139;
	ld.global.f32 	%f140, [%rd7];
	fma.rn.f32 	%f141, %f23, %f137, %f140;
	st.global.f32 	[%rd7], %f141;
	ld.global.f32 	%f142, [%rd7+4];
	fma.rn.f32 	%f143, %f24, %f137, %f142;
	st.global.f32 	[%rd7+4], %f143;
	ld.global.f32 	%f144, [%rd8];
	fma.rn.f32 	%f145, %f25, %f137, %f144;
	st.global.f32 	[%rd8], %f145;
	ld.global.f32 	%f146, [%rd8+4];
	fma.rn.f32 	%f147, %f26, %f137, %f146;
	st.global.f32 	[%rd8+4], %f147;
	ld.global.f32 	%f148, [%rd8+8];
	fma.rn.f32 	%f149, %f27, %f137, %f148;
	st.global.f32 	[%rd8+8], %f149;
	cvt.u64.u32 	%rd39, %r8;
	cvt.u64.u32 	%rd40, %r49;
	add.s64 	%rd41, %rd40, %rd39;
	shl.b64 	%rd42, %rd41, 2;
	add.s64 	%rd43, %rd3, %rd42;
	ld.global.f32 	%f150, [%rd43+4];
	ld.global.f32 	%f151, [%rd37+4];
	mul.f32 	%f152, %f150, %f151;
	ld.global.f32 	%f153, [%rd38+4];
	fma.rn.f32 	%f154, %f22, %f150, %f153;
	st.global.f32 	[%rd38+4], %f154;
	ld.global.f32 	%f155, [%rd7];
	fma.rn.f32 	%f156, %f23, %f152, %f155;
	st.global.f32 	[%rd7], %f156;
	ld.global.f32 	%f157, [%rd7+4];
	fma.rn.f32 	%f158, %f24, %f152, %f157;
	st.global.f32 	[%rd7+4], %f158;
	ld.global.f32 	%f159, [%rd8];
	fma.rn.f32 	%f160, %f25, %f152, %f159;
	st.global.f32 	[%rd8], %f160;
	ld.global.f32 	%f161, [%rd8+4];
	fma.rn.f32 	%f162, %f26, %f152, %f161;
	st.global.f32 	[%rd8+4], %f162;
	ld.global.f32 	%f163, [%rd8+8];
	fma.rn.f32 	%f164, %f27, %f152, %f163;
	st.global.f32 	[%rd8+8], %f164;
	add.s32 	%r49, %r49, 2;
$L__BB1_12:
	and.b32  	%r41, %r21, 1;
	setp.eq.b32 	%p15, %r41, 1;
	not.pred 	%p16, %p15;
	@%p16 bra 	$L__BB1_14;
	add.s32 	%r42, %r49, %r8;
	mul.wide.u32 	%rd44, %r42, 4;
	add.s64 	%rd45, %rd3, %rd44;
	ld.global.f32 	%f165, [%rd45];
	add.s32 	%r43, %r49, %r4;
	mul.wide.s32 	%rd46, %r43, 4;
	add.s64 	%rd47, %rd2, %rd46;
	ld.global.f32 	%f166, [%rd47];
	mul.f32 	%f167, %f165, %f166;
	add.s64 	%rd48, %rd1, %rd46;
	ld.global.f32 	%f168, [%rd48];
	fma.rn.f32 	%f169, %f22, %f165, %f168;
	st.global.f32 	[%rd48], %f169;
	ld.global.f32 	%f170, [%rd7];
	fma.rn.f32 	%f171, %f23, %f167, %f170;
	st.global.f32 	[%rd7], %f171;
	ld.global.f32 	%f172, [%rd7+4];
	fma.rn.f32 	%f173, %f24, %f167, %f172;
	st.global.f32 	[%rd7+4], %f173;
	ld.global.f32 	%f174, [%rd8];
	fma.rn.f32 	%f175, %f25, %f167, %f174;
	st.global.f32 	[%rd8], %f175;
	ld.global.f32 	%f176, [%rd8+4];
	fma.rn.f32 	%f177, %f26, %f167, %f176;
	st.global.f32 	[%rd8+4], %f177;
	ld.global.f32 	%f178, [%rd8+8];
	fma.rn.f32 	%f179, %f27, %f167, %f178;
	st.global.f32 	[%rd8+8], %f179;
$L__BB1_14:
	add.s32 	%r45, %r45, 1;
	setp.eq.s32 	%p17, %r45, %r20;
	@%p17 bra 	$L__BB1_15;
	bra.uni 	$L__BB1_5;
$L__BB1_15:
	add.s32 	%r44, %r44, 1;
	setp.ne.s32 	%p18, %r44, %r19;
	@%p18 bra 	$L__BB1_4;
$L__BB1_16:
	ret;

}


// ===== COMPILED SASS (sm_100) =====

	.target	sm_100

	.elftype	@"ET_EXEC"


//--------------------- .note.nv.tkinfo           --------------------------
	.section	.note.nv.tkinfo,"",@"SHT_NOTE"
	.sectionflags	@"SHF_NOTE_NV_TKINFO"
	.tkinfo
        /*0018*/ 	.word	0x00000002
        /*0030*/ 	.string	""
        /*0030*/ 	.string	"ptxas"
        /*0030*/ 	.string	"Cuda compilation tools, release 13.0, V13.0.88"
        /*0030*/ 	.string	"Build cuda_13.0.r13.0/compiler.36424714_0"
        /*0030*/ 	.string	"-arch sm_100 -m 64 "



//--------------------- .note.nv.cuinfo           --------------------------
	.section	.note.nv.cuinfo,"",@"SHT_NOTE"
	.sectionflags	@"SHF_NOTE_NV_CUINFO"
        /*0018*/ 	.short	0x0002
        /*001a*/ 	.short	0x0064
        /*001c*/ 	.short	0x0082
	.zero		2


//--------------------- .nv.info                  --------------------------
	.section	.nv.info,"",@"SHT_CUDA_INFO"
	.align	4


	//----- nvinfo : EIATTR_REGCOUNT
	.align		4
        /*0000*/ 	.byte	0x04, 0x2f
        /*0002*/ 	.short	(.L_1 - .L_0)
	.align		4
.L_0:
        /*0004*/ 	.word	index@(_Z15_gs_render_cudaPKfS0_S0_Pfiiiif)
        /*0008*/ 	.word	0x0000001e


	//----- nvinfo : EIATTR_FRAME_SIZE
	.align		4
.L_1:
        /*000c*/ 	.byte	0x04, 0x11
        /*000e*/ 	.short	(.L_3 - .L_2)
	.align		4
.L_2:
        /*0010*/ 	.word	index@($__internal_5_$__cuda_sm3x_div_rn_noftz_f32_slowpath)
        /*0014*/ 	.word	0x00000000


	//----- nvinfo : EIATTR_FRAME_SIZE
	.align		4
.L_3:
        /*0018*/ 	.byte	0x04, 0x11
        /*001a*/ 	.short	(.L_5 - .L_4)
	.align		4
.L_4:
        /*001c*/ 	.word	index@($__internal_4_$__cuda_sm20_rcp_rn_f32_slowpath)
        /*0020*/ 	.word	0x00000000


	//----- nvinfo : EIATTR_FRAME_SIZE
	.align		4
.L_5:
        /*0024*/ 	.byte	0x04, 0x11
        /*0026*/ 	.short	(.L_7 - .L_6)
	.align		4
.L_6:
        /*0028*/ 	.word	index@($__internal_3_$__cuda_sm20_div_rn_f64_full)
        /*002c*/ 	.word	0x00000000


	//----- nvinfo : EIATTR_FRAME_SIZE
	.align		4
.L_7:
        /*0030*/ 	.byte	0x04, 0x11
        /*0032*/ 	.short	(.L_9 - .L_8)
	.align		4
.L_8:
        /*0034*/ 	.word	index@(_Z15_gs_render_cudaPKfS0_S0_Pfiiiif)
        /*0038*/ 	.word	0x00000000


	//----- nvinfo : EIATTR_REGCOUNT
	.align		4
.L_9:
        /*003c*/ 	.byte	0x04, 0x2f
        /*003e*/ 	.short	(.L_11 - .L_10)
	.align		4
.L_10:
        /*0040*/ 	.word	index@(_Z24_gs_render_backward_cudaPKfS0_S0_S0_PfS1_S1_iiiif)
        /*0044*/ 	.word	0x00000030


	//----- nvinfo : EIATTR_FRAME_SIZE
	.align		4
.L_11:
        /*0048*/ 	.byte	0x04, 0x11
        /*004a*/ 	.short	(.L_13 - .L_12)
	.align		4
.L_12:
        /*004c*/ 	.word	index@($__internal_2_$__cuda_sm3x_div_rn_noftz_f32_slowpath)
        /*0050*/ 	.word	0x00000000


	//----- nvinfo : EIATTR_FRAME_SIZE
	.align		4
.L_13:
        /*0054*/ 	.byte	0x04, 0x11
        /*0056*/ 	.short	(.L_15 - .L_14)
	.align		4
.L_14:
        /*0058*/ 	.word	index@($__internal_1_$__cuda_sm20_rcp_rn_f32_slowpath)
        /*005c*/ 	.word	0x00000000


	//----- nvinfo : EIATTR_FRAME_SIZE
	.align		4
.L_15:
        /*0060*/ 	.byte	0x04, 0x11
        /*0062*/ 	.short	(.L_17 - .L_16)
	.align		4
.L_16:
        /*0064*/ 	.word	index@($__internal_0_$__cuda_sm20_div_rn_f64_full)
        /*0068*/ 	.word	0x00000000


	//----- nvinfo : EIATTR_FRAME_SIZE
	.align		4
.L_17:
        /*006c*/ 	.byte	0x04, 0x11
        /*006e*/ 	.short	(.L_19 - .L_18)
	.align		4
.L_18:
        /*0070*/ 	.word	index@(_Z24_gs_render_backward_cudaPKfS0_S0_S0_PfS1_S1_iiiif)
        /*0074*/ 	.word	0x00000000


	//----- nvinfo : EIATTR_MIN_STACK_SIZE
	.align		4
.L_19:
        /*0078*/ 	.byte	0x04, 0x12
        /*007a*/ 	.short	(.L_21 - .L_20)
	.align		4
.L_20:
        /*007c*/ 	.word	index@(_Z24_gs_render_backward_cudaPKfS0_S0_S0_PfS1_S1_iiiif)
        /*0080*/ 	.word	0x00000000


	//----- nvinfo : EIATTR_MIN_STACK_SIZE
	.align		4
.L_21:
        /*0084*/ 	.byte	0x04, 0x12
        /*0086*/ 	.short	(.L_23 - .L_22)
	.align		4
.L_22:
        /*0088*/ 	.word	index@(_Z15_gs_render_cudaPKfS0_S0_Pfiiiif)
        /*008c*/ 	.word	0x00000000
.L_23:


//--------------------- .nv.compat                --------------------------
	.section	.nv.compat,"",@"SHT_CUDA_COMPAT_INFO"
	.align	4
        /*0000*/ 	.byte	0x02, 0x09, 0x00, 0x00, 0x02, 0x02, 0x01, 0x00, 0x02, 0x05, 0x05, 0x00, 0x03, 0x07, 0x01, 0x01
        /*0010*/ 	.byte	0x02, 0x03, 0x00, 0x00, 0x02, 0x06, 0x01, 0x00, 0x04, 0x0b, 0x08, 0x00, 0x01, 0x00, 0x00, 0x00
        /*0020*/ 	.byte	0x00, 0x00, 0x00, 0x00


//--------------------- .nv.info._Z24_gs_render_backward_cudaPKfS0_S0_S0_PfS1_S1_iiiif --------------------------
	.section	.nv.info._Z24_gs_render_backward_cudaPKfS0_S0_S0_PfS1_S1_iiiif,"",@"SHT_CUDA_INFO"
	.sectionflags	@""
	.align	4


	//----- nvinfo : EIATTR_CUDA_API_VERSION
	.align		4
        /*0000*/ 	.byte	0x04, 0x37
        /*0002*/ 	.short	(.L_25 - .L_24)
.L_24:
        /*0004*/ 	.word	0x00000082


	//----- nvinfo : EIATTR_KPARAM_INFO
	.align		4
.L_25:
        /*0008*/ 	.byte	0x04, 0x17
        /*000a*/ 	.short	(.L_27 - .L_26)
.L_26:
        /*000c*/ 	.word	0x00000000
        /*0010*/ 	.short	0x000b
        /*0012*/ 	.short	0x0048
        /*0014*/ 	.byte	0x00, 0xf0, 0x11, 0x00


	//----- nvinfo : EIATTR_KPARAM_INFO
	.align		4
.L_27:
        /*0018*/ 	.byte	0x04, 0x17
        /*001a*/ 	.short	(.L_29 - .L_28)
.L_28:
        /*001c*/ 	.word	0x00000000
        /*0020*/ 	.short	0x000a
        /*0022*/ 	.short	0x0044
        /*0024*/ 	.byte	0x00, 0xf0, 0x11, 0x00


	//----- nvinfo : EIATTR_KPARAM_INFO
	.align		4
.L_29:
        /*0028*/ 	.byte	0x04, 0x17
        /*002a*/ 	.short	(.L_31 - .L_30)
.L_30:
        /*002c*/ 	.word	0x00000000
        /*0030*/ 	.short	0x0009
        /*0032*/ 	.short	0x0040
        /*0034*/ 	.byte	0x00, 0xf0, 0x11, 0x00


	//----- nvinfo : EIATTR_KPARAM_INFO
	.align		4
.L_31:
        /*0038*/ 	.byte	0x04, 0x17
        /*003a*/ 	.short	(.L_33 - .L_32)
.L_32:
        /*003c*/ 	.word	0x00000000
        /*0040*/ 	.short	0x0008
        /*0042*/ 	.short	0x003c
        /*0044*/ 	.byte	0x00, 0xf0, 0x11, 0x00


	//----- nvinfo : EIATTR_KPARAM_INFO
	.align		4
.L_33:
        /*0048*/ 	.byte	0x04, 0x17
        /*004a*/ 	.short	(.L_35 - .L_34)
.L_34:
        /*004c*/ 	.word	0x00000000
        /*0050*/ 	.short	0x0007
        /*0052*/ 	.short	0x0038
        /*0054*/ 	.byte	0x00, 0xf0, 0x11, 0x00


	//----- nvinfo : EIATTR_KPARAM_INFO
	.align		4
.L_35:
        /*0058*/ 	.byte	0x04, 0x17
        /*005a*/ 	.short	(.L_37 - .L_36)
.L_36:
        /*005c*/ 	.word	0x00000000
        /*0060*/ 	.short	0x0006
        /*0062*/ 	.short	0x0030
        /*0064*/ 	.byte	0x00, 0xf5, 0x21, 0x00


	//----- nvinfo : EIATTR_KPARAM_INFO
	.align		4
.L_37:
        /*0068*/ 	.byte	0x04, 0x17
        /*006a*/ 	.short	(.L_39 - .L_38)
.L_38:
        /*006c*/ 	.word	0x00000000
        /*0070*/ 	.short	0x0005
        /*0072*/ 	.short	0x0028
        /*0074*/ 	.byte	0x00, 0xf5, 0x21, 0x00


	//----- nvinfo : EIATTR_KPARAM_INFO
	.align		4
.L_39:
        /*0078*/ 	.byte	0x04, 0x17
        /*007a*/ 	.short	(.L_41 - .L_40)
.L_40:
        /*007c*/ 	.word	0x00000000
        /*0080*/ 	.short	0x0004
        /*0082*/ 	.short	0x0020
        /*0084*/ 	.byte	0x00, 0xf5, 0x21, 0x00


	//----- nvinfo : EIATTR_KPARAM_INFO
	.align		4
.L_41:
        /*0088*/ 	.byte	0x04, 0x17
        /*008a*/ 	.short	(.L_43 - .L_42)
.L_42:
        /*008c*/ 	.word	0x00000000
        /*0090*/ 	.short	0x0003
        /*0092*/ 	.short	0x0018
        /*0094*/ 	.byte	0x00, 0xf5, 0x21, 0x00


	//----- nvinfo : EIATTR_KPARAM_INFO
	.align		4
.L_43:
        /*0098*/ 	.byte	0x04, 0x17
        /*009a*/ 	.short	(.L_45 - .L_44)
.L_44:
        /*009c*/ 	.word	0x00000000
        /*00a0*/ 	.short	0x0002
        /*00a2*/ 	.short	0x0010
        /*00a4*/ 	.byte	0x00, 0xf5, 0x21, 0x00


	//----- nvinfo : EIATTR_KPARAM_INFO
	.align		4
.L_45:
        /*00a8*/ 	.byte	0x04, 0x17
        /*00aa*/ 	.short	(.L_47 - .L_46)
.L_46:
        /*00ac*/ 	.word	0x00000000
        /*00b0*/ 	.short	0x0001
        /*00b2*/ 	.short	0x0008
        /*00b4*/ 	.byte	0x00, 0xf5, 0x21, 0x00


	//----- nvinfo : EIATTR_KPARAM_INFO
	.align		4
.L_47:
        /*00b8*/ 	.byte	0x04, 0x17
        /*00ba*/ 	.short	(.L_49 - .L_48)
.L_48:
        /*00bc*/ 	.word	0x00000000
        /*00c0*/ 	.short	0x0000
        /*00c2*/ 	.short	0x0000
        /*00c4*/ 	.byte	0x00, 0xf5, 0x21, 0x00


	//----- nvinfo : EIATTR_SPARSE_MMA_MASK
	.align		4
.L_49:
        /*00c8*/ 	.byte	0x03, 0x50
        /*00ca*/ 	.short	0x0000


	//----- nvinfo : EIATTR_MAXREG_COUNT
	.align		4
        /*00cc*/ 	.byte	0x03, 0x1b
        /*00ce*/ 	.short	0x00ff


	//----- nvinfo : EIATTR_MERCURY_ISA_VERSION
	.align		4
        /*00d0*/ 	.byte	0x03, 0x5f
        /*00d2*/ 	.short	0x0101


	//----- nvinfo : EIATTR_VRC_CTA_INIT_COUNT
	.align		4
        /*00d4*/ 	.byte	0x02, 0x4a
	.zero		1
	.zero		1


	//----- nvinfo : EIATTR_EXIT_INSTR_OFFSETS
	.align		4
        /*00d8*/ 	.byte	0x04, 0x1c
        /*00da*/ 	.short	(.L_51 - .L_50)


	//   ....[0]....
.L_50:
        /*00dc*/ 	.word	0x00000070


	//   ....[1]....
        /*00e0*/ 	.word	0x00000330


	//   ....[2]....
        /*00e4*/ 	.word	0x00000370


	//   ....[3]....
        /*00e8*/ 	.word	0x00001c00


	//----- nvinfo : EIATTR_CRS_STACK_SIZE
	.align		4
.L_51:
        /*00ec*/ 	.byte	0x04, 0x1e
        /*00ee*/ 	.short	(.L_53 - .L_52)
.L_52:
        /*00f0*/ 	.word	0x00000000


	//----- nvinfo : EIATTR_CBANK_PARAM_SIZE
	.align		4
.L_53:
        /*00f4*/ 	.byte	0x03, 0x19
        /*00f6*/ 	.short	0x004c


	//----- nvinfo : EIATTR_PARAM_CBANK
	.align		4
        /*00f8*/ 	.byte	0x04, 0x0a
        /*00fa*/ 	.short	(.L_55 - .L_54)
	.align		4
.L_54:
        /*00fc*/ 	.word	index@(.nv.constant0._Z24_gs_render_backward_cudaPKfS0_S0_S0_PfS1_S1_iiiif)
        /*0100*/ 	.short	0x0380
        /*0102*/ 	.short	0x004c


	//----- nvinfo : EIATTR_SW_WAR
	.align		4
.L_55:
        /*0104*/ 	.byte	0x04, 0x36
        /*0106*/ 	.short	(.L_57 - .L_56)
.L_56:
        /*0108*/ 	.word	0x00000008
.L_57:


//--------------------- .nv.info._Z15_gs_render_cudaPKfS0_S0_Pfiiiif --------------------------
	.section	.nv.info._Z15_gs_render_cudaPKfS0_S0_Pfiiiif,"",@"SHT_CUDA_INFO"
	.sectionflags	@""
	.align	4


	//----- nvinfo : EIATTR_CUDA_API_VERSION
	.align		4
        /*0000*/ 	.byte	0x04, 0x37
        /*0002*/ 	.short	(.L_59 - .L_58)
.L_58:
        /*0004*/ 	.word	0x00000082


	//----- nvinfo : EIATTR_KPARAM_INFO
	.align		4
.L_59:
        /*0008*/ 	.byte	0x04, 0x17
        /*000a*/ 	.short	(.L_61 - .L_60)
.L_60:
        /*000c*/ 	.word	0x00000000
        /*0010*/ 	.short	0x0008
        /*0012*/ 	.short	0x0030
        /*0014*/ 	.byte	0x00, 0xf0, 0x11, 0x00


	//----- nvinfo : EIATTR_KPARAM_INFO
	.align		4
.L_61:
        /*0018*/ 	.byte	0x04, 0x17
        /*001a*/ 	.short	(.L_63 - .L_62)
.L_62:
        /*001c*/ 	.word	0x00000000
        /*0020*/ 	.short	0x0007
        /*0022*/ 	.short	0x002c
        /*0024*/ 	.byte	0x00, 0xf0, 0x11, 0x00


	//----- nvinfo : EIATTR_KPARAM_INFO
	.align		4
.L_63:
        /*0028*/ 	.byte	0x04, 0x17
        /*002a*/ 	.short	(.L_65 - .L_64)
.L_64:
        /*002c*/ 	.word	0x00000000
        /*0030*/ 	.short	0x0006
        /*0032*/ 	.short	0x0028
        /*0034*/ 	.byte	0x00, 0xf0, 0x11, 0x00


	//----- nvinfo : EIATTR_KPARAM_INFO
	.align		4
.L_65:
        /*0038*/ 	.byte	0x04, 0x17
        /*003a*/ 	.short	(.L_67 - .L_66)
.L_66:
        /*003c*/ 	.word	0x00000000
        /*0040*/ 	.short	0x0005
        /*0042*/ 	.short	0x0024
        /*0044*/ 	.byte	0x00, 0xf0, 0x11, 0x00


	//----- nvinfo : EIATTR_KPARAM_INFO
	.align		4
.L_67:
        /*0048*/ 	.byte	0x04, 0x17
        /*004a*/ 	.short	(.L_69 - .L_68)
.L_68:
        /*004c*/ 	.word	0x00000000
        /*0050*/ 	.short	0x0004
        /*0052*/ 	.short	0x0020
        /*0054*/ 	.byte	0x00, 0xf0, 0x11, 0x00


	//----- nvinfo : EIATTR_KPARAM_INFO
	.align		4
.L_69:
        /*0058*/ 	.byte	0x04, 0x17
        /*005a*/ 	.short	(.L_71 - .L_70)
.L_70:
        /*005c*/ 	.word	0x00000000
        /*0060*/ 	.short	0x0003
        /*0062*/ 	.short	0x0018
        /*0064*/ 	.byte	0x00, 0xf5, 0x21, 0x00


	//----- nvinfo : EIATTR_KPARAM_INFO
	.align		4
.L_71:
        /*0068*/ 	.byte	0x04, 0x17
        /*006a*/ 	.short	(.L_73 - .L_72)
.L_72:
        /*006c*/ 	.word	0x00000000
        /*0070*/ 	.short	0x0002
        /*0072*/ 	.short	0x0010
        /*0074*/ 	.byte	0x00, 0xf5, 0x21, 0x00


	//----- nvinfo : EIATTR_KPARAM_INFO
	.align		4
.L_73:
        /*0078*/ 	.byte	0x04, 0x17
        /*007a*/ 	.short	(.L_75 - .L_74)
.L_74:
        /*007c*/ 	.word	0x00000000
        /*0080*/ 	.short	0x0001
        /*0082*/ 	.short	0x0008
        /*0084*/ 	.byte	0x00, 0xf5, 0x21, 0x00


	//----- nvinfo : EIATTR_KPARAM_INFO
	.align		4
.L_75:
        /*0088*/ 	.byte	0x04, 0x17
        /*008a*/ 	.short	(.L_77 - .L_76)
.L_76:
        /*008c*/ 	.word	0x00000000
        /*0090*/ 	.short	0x0000
        /*0092*/ 	.short	0x0000
        /*0094*/ 	.byte	0x00, 0xf5, 0x21, 0x00


	//----- nvinfo : EIATTR_SPARSE_MMA_MASK
	.align		4
.L_77:
        /*0098*/ 	.byte	0x03, 0x50
        /*009a*/ 	.short	0x0000


	//----- nvinfo : EIATTR_MAXREG_COUNT
	.align		4
        /*009c*/ 	.byte	0x03, 0x1b
        /*009e*/ 	.short	0x00ff


	//----- nvinfo : EIATTR_MERCURY_ISA_VERSION
	.align		4
        /*00a0*/ 	.byte	0x03, 0x5f
        /*00a2*/ 	.short	0x0101


	//----- nvinfo : EIATTR_VRC_CTA_INIT_COUNT
	.align		4
        /*00a4*/ 	.byte	0x02, 0x4a
	.zero		1
	.zero		1


	//----- nvinfo : EIATTR_EXIT_INSTR_OFFSETS
	.align		4
        /*00a8*/ 	.byte	0x04, 0x1c
        /*00aa*/ 	.short	(.L_79 - .L_78)


	//   ....[0]....
.L_78:
        /*00ac*/ 	.word	0x00000200


	//   ....[1]....
        /*00b0*/ 	.word	0x00000230


	//   ....[2]....
        /*00b4*/ 	.word	0x00000260


	//   ....[3]....
        /*00b8*/ 	.word	0x00001470


	//----- nvinfo : EIATTR_CRS_STACK_SIZE
	.align		4
.L_79:
        /*00bc*/ 	.byte	0x04, 0x1e
        /*00be*/ 	.short	(.L_81 - .L_80)
.L_80:
        /*00c0*/ 	.word	0x00000000


	//----- nvinfo : EIATTR_CBANK_PARAM_SIZE
	.align		4
.L_81:
        /*00c4*/ 	.byte	0x03, 0x19
        /*00c6*/ 	.short	0x0034


	//----- nvinfo : EIATTR_PARAM_CBANK
	.align		4
        /*00c8*/ 	.byte	0x04, 0x0a
        /*00ca*/ 	.short	(.L_83 - .L_82)
	.align		4
.L_82:
        /*00cc*/ 	.word	index@(.nv.constant0._Z15_gs_render_cudaPKfS0_S0_Pfiiiif)
        /*00d0*/ 	.short	0x0380
        /*00d2*/ 	.short	0x0034


	//----- nvinfo : EIATTR_SW_WAR
	.align		4
.L_83:
        /*00d4*/ 	.byte	0x04, 0x36
        /*00d6*/ 	.short	(.L_85 - .L_84)
.L_84:
        /*00d8*/ 	.word	0x00000008
.L_85:


//--------------------- .nv.callgraph             --------------------------
	.section	.nv.callgraph,"",@"SHT_CUDA_CALLGRAPH"
	.align	4
	.sectionentsize	8
	.align		4
        /*0000*/ 	.word	0x00000000
	.align		4
        /*0004*/ 	.word	0xffffffff
	.align		4
        /*0008*/ 	.word	0x00000000
	.align		4
        /*000c*/ 	.word	0xfffffffe
	.align		4
        /*0010*/ 	.word	0x00000000
	.align		4
        /*0014*/ 	.word	0xfffffffd
	.align		4
        /*0018*/ 	.word	0x00000000
	.align		4
        /*001c*/ 	.word	0xfffffffc


//--------------------- .text._Z24_gs_render_backward_cudaPKfS0_S0_S0_PfS1_S1_iiiif --------------------------
	.section	.text._Z24_gs_render_backward_cudaPKfS0_S0_S0_PfS1_S1_iiiif,"ax",@progbits
	.align	128
        .global         _Z24_gs_render_backward_cudaPKfS0_S0_S0_PfS1_S1_iiiif
        .type           _Z24_gs_render_backward_cudaPKfS0_S0_S0_PfS1_S1_iiiif,@function
        .size           _Z24_gs_render_backward_cudaPKfS0_S0_S0_PfS1_S1_iiiif,(.L_x_87 - _Z24_gs_render_backward_cudaPKfS0_S0_S0_PfS1_S1_iiiif)
        .other          _Z24_gs_render_backward_cudaPKfS0_S0_S0_PfS1_S1_iiiif,@"STO_CUDA_ENTRY STV_DEFAULT"
_Z24_gs_render_backward_cudaPKfS0_S0_S0_PfS1_S1_iiiif:
.text._Z24_gs_render_backward_cudaPKfS0_S0_S0_PfS1_S1_iiiif:
[----:B------:R-:W-:Y:S01]  /*0000*/  LDC R1, c[0x0][0x37c] ;  /* 0x0000df00ff017b82 */ /* 0x000fe20000000800 */
[----:B------:R-:W0:Y:S07]  /*0010*/  S2R R3, SR_TID.X ;  /* 0x0000000000037919 */ /* 0x000e2e0000002100 */
[----:B------:R-:W0:Y:S01]  /*0020*/  S2UR UR4, SR_CTAID.X ;  /* 0x00000000000479c3 */ /* 0x000e220000002500 */
[----:B------:R-:W1:Y:S07]  /*0030*/  LDCU UR5, c[0x0][0x3b8] ;  /* 0x00007700ff0577ac */ /* 0x000e6e0008000800 */
[----:B------:R-:W0:Y:S02]  /*0040*/  LDC R12, c[0x0][0x360] ;  /* 0x0000d800ff0c7b82 */ /* 0x000e240000000800 */
[----:B0-----:R-:W-:-:S05]  /*0050*/  IMAD R12, R12, UR4, R3 ;  /* 0x000000040c0c7c24 */ /* 0x001fca000f8e0203 */
[----:B-1----:R-:W-:-:S13]  /*0060*/  ISETP.GE.AND P0, PT, R12, UR5, PT ;  /* 0x000000050c007c0c */ /* 0x002fda000bf06270 */
[----:B------:R-:W-:Y:S05]  /*0070*/  @P0 EXIT ;  /* 0x000000000000094d */ /* 0x000fea0003800000 */
[----:B------:R-:W0:Y:S01]  /*0080*/  LDC.64 R2, c[0x0][0x380] ;  /* 0x0000e000ff027b82 */ /* 0x000e220000000a00 */
[----:B------:R-:W1:Y:S01]  /*0090*/  LDCU.64 UR12, c[0x0][0x358] ;  /* 0x00006b00ff0c77ac */ /* 0x000e620008000a00 */
[----:B------:R-:W-:-:S06]  /*00a0*/  IMAD R8, R12, 0x3, RZ ;  /* 0x000000030c087824 */ /* 0x000fcc00078e02ff */
[----:B------:R-:W2:Y:S01]  /*00b0*/  LDC.64 R6, c[0x0][0x388] ;  /* 0x0000e200ff067b82 */ /* 0x000ea20000000a00 */
[----:B0-----:R-:W-:-:S05]  /*00c0*/  IMAD.WIDE R2, R8, 0x4, R2 ;  /* 0x0000000408027825 */ /* 0x001fca00078e0202 */
[----:B-1----:R-:W3:Y:S01]  /*00d0*/  LDG.E R13, desc[UR12][R2.64+0x8] ;  /* 0x0000080c020d7981 */ /* 0x002ee2000c1e1900 */
[----:B------:R-:W-:Y:S02]  /*00e0*/  UMOV UR4, 0x3f000000 ;  /* 0x3f00000000047882 */ /* 0x000fe40000000000 */
[----:B------:R-:W-:Y:S01]  /*00f0*/  MOV R11, UR4 ;  /* 0x00000004000b7c02 */ /* 0x000fe20008000f00 */
[----:B------:R-:W5:Y:S01]  /*0100*/  LDG.E R16, desc[UR12][R2.64] ;  /* 0x0000000c02107981 */ /* 0x000f62000c1e1900 */
[----:B------:R-:W-:Y:S01]  /*0110*/  IMAD.SHL.U32 R9, R12, 0x2, RZ ;  /* 0x000000020c097824 */ /* 0x000fe200078e00ff */
[----:B------:R-:W-:Y:S02]  /*0120*/  BSSY.RECONVERGENT B0, `(.L_x_0) ;  /* 0x000000f000007945 */ /* 0x000fe40003800200 */
[----:B------:R0:W5:Y:S01]  /*0130*/  LDG.E R15, desc[UR12][R2.64+0x4] ;  /* 0x0000040c020f7981 */ /* 0x000162000c1e1900 */
[----:B--2---:R-:W-:-:S04]  /*0140*/  IMAD.WIDE R6, R9, 0x4, R6 ;  /* 0x0000000409067825 */ /* 0x004fc800078e0206 */
[----:B---3--:R-:W-:-:S04]  /*0150*/  FFMA R4, -R13, R13, 1 ;  /* 0x3f8000000d047423 */ /* 0x008fc8000000010d */
[----:B------:R-:W1:Y:S08]  /*0160*/  MUFU.RCP R5, R4 ;  /* 0x0000000400057308 */ /* 0x000e700000001000 */
[----:B------:R-:W2:Y:S01]  /*0170*/  FCHK P0, -R11, R4 ;  /* 0x000000040b007302 */ /* 0x000ea20000000100 */
[----:B-1----:R-:W-:-:S04]  /*0180*/  FFMA R0, -R4, R5, 1 ;  /* 0x3f80000004007423 */ /* 0x002fc80000000105 */
[----:B------:R-:W-:-:S04]  /*0190*/  FFMA R0, R5, R0, R5 ;  /* 0x0000000005007223 */ /* 0x000fc80000000005 */
[----:B------:R-:W-:-:S04]  /*01a0*/  FFMA R5, R0, -0.5, RZ ;  /* 0xbf00000000057823 */ /* 0x000fc800000000ff */
[----:B0-----:R-:W-:-:S04]  /*01b0*/  FFMA R2, -R4, R5, -0.5 ;  /* 0xbf00000004027423 */ /* 0x001fc80000000105 */
[----:B------:R-:W-:Y:S01]  /*01c0*/  FFMA R0, R0, R2, R5 ;  /* 0x0000000200007223 */ /* 0x000fe20000000005 */
[----:B--2---:R-:W-:Y:S06]  /*01d0*/  @!P0 BRA `(.L_x_1) ;  /* 0x00000000000c8947 */ /* 0x004fec0003800000 */
[----:B------:R-:W-:-:S07]  /*01e0*/  MOV R2, 0x200 ;  /* 0x0000020000027802 */ /* 0x000fce0000000f00 */
[----:B-----5:R-:W-:Y:S05]  /*01f0*/  CALL.REL.NOINC `($__internal_2_$__cuda_sm3x_div_rn_noftz_f32_slowpath) ;  /* 0x0000002000d47944 */ /* 0x020fea0003c00000 */
[----:B------:R-:W-:-:S07]  /*0200*/  MOV R0, R11 ;  /* 0x0000000b00007202 */ /* 0x000fce0000000f00 */
.L_x_1:
[----:B------:R-:W-:Y:S05]  /*0210*/  BSYNC.RECONVERGENT B0 ;  /* 0x0000000000007941 */ /* 0x000fea0003800200 */
.L_x_0:
[----:B-----5:R-:W-:Y:S01]  /*0220*/  FMUL R10, R16, R15 ;  /* 0x0000000f100a7220 */ /* 0x020fe20000400000 */
[----:B------:R-:W-:Y:S03]  /*0230*/  BSSY.RECONVERGENT B0, `(.L_x_2) ;  /* 0x000000d000007945 */ /* 0x000fe60003800200 */
[----:B------:R-:W-:-:S05]  /*0240*/  VIADD R2, R10, 0x1800000 ;  /* 0x018000000a027836 */ /* 0x000fca0000000000 */
[----:B------:R-:W-:-:S04]  /*0250*/  LOP3.LUT R2, R2, 0x7f800000, RZ, 0xc0, !PT ;  /* 0x7f80000002027812 */ /* 0x000fc800078ec0ff */
[----:B------:R-:W-:-:S13]  /*0260*/  ISETP.GT.U32.AND P0, PT, R2, 0x1ffffff, PT ;  /* 0x01ffffff0200780c */ /* 0x000fda0003f04070 */
[----:B------:R-:W-:Y:S05]  /*0270*/  @P0 BRA `(.L_x_3) ;  /* 0x0000000000100947 */ /* 0x000fea0003800000 */
[----:B------:R-:W-:-:S07]  /*0280*/  MOV R14, 0x2a0 ;  /* 0x000002a0000e7802 */ /* 0x000fce0000000f00 */
[----:B------:R-:W-:Y:S05]  /*0290*/  CALL.REL.NOINC `($__internal_1_$__cuda_sm20_rcp_rn_f32_slowpath) ;  /* 0x0000001c00d87944 */ /* 0x000fea0003c00000 */
[----:B------:R-:W-:Y:S01]  /*02a0*/  MOV R2, R17 ;  /* 0x0000001100027202 */ /* 0x000fe20000000f00 */
[----:B------:R-:W-:Y:S06]  /*02b0*/  BRA `(.L_x_4) ;  /* 0x0000000000107947 */ /* 0x000fec0003800000 */
.L_x_3:
[----:B------:R-:W0:Y:S02]  /*02c0*/  MUFU.RCP R3, R10 ;  /* 0x0000000a00037308 */ /* 0x000e240000001000 */
[----:B0-----:R-:W-:-:S04]  /*02d0*/  FFMA R2, R10, R3, -1 ;  /* 0xbf8000000a027423 */ /* 0x001fc80000000003 */
[----:B------:R-:W-:-:S04]  /*02e0*/  FADD.FTZ R2, -R2, -RZ ;  /* 0x800000ff02027221 */ /* 0x000fc80000010100 */
[----:B------:R-:W-:-:S07]  /*02f0*/  FFMA R2, R3, R2, R3 ;  /* 0x0000000203027223 */ /* 0x000fce0000000003 */
.L_x_4:
[----:B------:R-:W-:Y:S05]  /*0300*/  BSYNC.RECONVERGENT B0 ;  /* 0x0000000000007941 */ /* 0x000fea0003800200 */
.L_x_2:
[----:B------:R-:W0:Y:S02]  /*0310*/  LDC R3, c[0x0][0x3bc] ;  /* 0x0000ef00ff037b82 */ /* 0x000e240000000800 */
[----:B0-----:R-:W-:-:S13]  /*0320*/  ISETP.GE.AND P0, PT, R3, 0x1, PT ;  /* 0x000000010300780c */ /* 0x001fda0003f06270 */
[----:B------:R-:W-:Y:S05]  /*0330*/  @!P0 EXIT ;  /* 0x000000000000894d */ /* 0x000fea0003800000 */
[----:B------:R-:W0:Y:S02]  /*0340*/  LDC.64 R18, c[0x0][0x3c0] ;  /* 0x0000f000ff127b82 */ /* 0x000e240000000a00 */
[----:B0-----:R-:W-:-:S04]  /*0350*/  VIMNMX R3, PT, PT, R19, R18, PT ;  /* 0x0000001213037248 */ /* 0x001fc80003fe0100 */
[----:B------:R-:W-:-:S13]  /*0360*/  ISETP.GE.AND P0, PT, R3, 0x1, PT ;  /* 0x000000010300780c */ /* 0x000fda0003f06270 */
[----:B------:R-:W-:Y:S05]  /*0370*/  @!P0 EXIT ;  /* 0x000000000000894d */ /* 0x000fea0003800000 */
[----:B------:R-:W0:Y:S01]  /*0380*/  LDCU.128 UR4, c[0x0][0x3a0] ;  /* 0x00007400ff0477ac */ /* 0x000e220008000c00 */
[----:B------:R-:W-:Y:S01]  /*0390*/  VIADD R5, R15, 0x1800000 ;  /* 0x018000000f057836 */ /* 0x000fe20000000000 */
[----:B------:R-:W5:Y:S04]  /*03a0*/  LDG.E R3, desc[UR12][R6.64] ;  /* 0x0000000c06037981 */ /* 0x000f68000c1e1900 */
[----:B------:R-:W-:Y:S01]  /*03b0*/  LOP3.LUT R5, R5, 0x7f800000, RZ, 0xc0, !PT ;  /* 0x7f80000005057812 */ /* 0x000fe200078ec0ff */
[----:B------:R1:W5:Y:S01]  /*03c0*/  LDG.E R4, desc[UR12][R6.64+0x4] ;  /* 0x0000040c06047981 */ /* 0x000362000c1e1900 */
[----:B------:R-:W-:Y:S01]  /*03d0*/  SHF.R.S32.HI R10, RZ, 0x1f, R9 ;  /* 0x0000001fff0a7819 */ /* 0x000fe20000011409 */
[----:B------:R-:W-:Y:S01]  /*03e0*/  BSSY.RECONVERGENT B0, `(.L_x_5) ;  /* 0x0000013000007945 */ /* 0x000fe20003800200 */
[----:B------:R-:W-:Y:S01]  /*03f0*/  ISETP.GT.U32.AND P0, PT, R5, 0x1ffffff, PT ;  /* 0x01ffffff0500780c */ /* 0x000fe20003f04070 */
[----:B------:R-:W-:Y:S01]  /*0400*/  IMAD R5, R12, R19, RZ ;  /* 0x000000130c057224 */ /* 0x000fe200078e02ff */
[----:B------:R-:W-:Y:S01]  /*0410*/  SHF.R.S32.HI R11, RZ, 0x1f, R8 ;  /* 0x0000001fff0b7819 */ /* 0x000fe20000011408 */
[----:B-1----:R-:W-:Y:S01]  /*0420*/  FMUL R6, R13, R2 ;  /* 0x000000020d067220 */ /* 0x002fe20000400000 */
[----:B0-----:R-:W-:-:S02]  /*0430*/  LEA R20, P1, R9, UR6, 0x2 ;  /* 0x0000000609147c11 */ /* 0x001fc4000f8210ff */
[C---:B------:R-:W-:Y:S02]  /*0440*/  LEA R18, P2, R8.reuse, UR4, 0x2 ;  /* 0x0000000408127c11 */ /* 0x040fe4000f8410ff */
[----:B------:R-:W-:Y:S02]  /*0450*/  LEA.HI.X R21, R9, UR7, R10, 0x2, P1 ;  /* 0x0000000709157c11 */ /* 0x000fe400088f140a */
[----:B------:R-:W-:-:S03]  /*0460*/  LEA.HI.X R19, R8, UR5, R11, 0x2, P2 ;  /* 0x0000000508137c11 */ /* 0x000fc600090f140b */
[----:B------:R-:W-:Y:S06]  /*0470*/  @P0 BRA `(.L_x_6) ;  /* 0x0000000000140947 */ /* 0x000fec0003800000 */
[----:B------:R-:W-:Y:S02]  /*0480*/  MOV R10, R15 ;  /* 0x0000000f000a7202 */ /* 0x000fe40000000f00 */
[----:B------:R-:W-:-:S07]  /*0490*/  MOV R14, 0x4b0 ;  /* 0x000004b0000e7802 */ /* 0x000fce0000000f00 */
[----:B-----5:R-:W-:Y:S05]  /*04a0*/  CALL.REL.NOINC `($__internal_1_$__cuda_sm20_rcp_rn_f32_slowpath) ;  /* 0x0000001c00547944 */ /* 0x020fea0003c00000 */
[----:B------:R-:W-:Y:S01]  /*04b0*/  IMAD.MOV.U32 R7, RZ, RZ, R17 ;  /* 0x000000ffff077224 */ /* 0x000fe200078e0011 */
[----:B------:R-:W-:Y:S06]  /*04c0*/  BRA `(.L_x_7) ;  /* 0x0000000000107947 */ /* 0x000fec0003800000 */
.L_x_6:
[----:B------:R-:W0:Y:S02]  /*04d0*/  MUFU.RCP R8, R15 ;  /* 0x0000000f00087308 */ /* 0x000e240000001000 */
[----:B0-----:R-:W-:-:S04]  /*04e0*/  FFMA R7, R15, R8, -1 ;  /* 0xbf8000000f077423 */ /* 0x001fc80000000008 */
[----:B------:R-:W-:-:S04]  /*04f0*/  FADD.FTZ R7, -R7, -RZ ;  /* 0x800000ff07077221 */ /* 0x000fc80000010100 */
[----:B------:R-:W-:-:S07]  /*0500*/  FFMA R7, R8, R7, R8 ;  /* 0x0000000708077223 */ /* 0x000fce0000000008 */
.L_x_7:
[----:B------:R-:W-:Y:S05]  /*0510*/  BSYNC.RECONVERGENT B0 ;  /* 0x0000000000007941 */ /* 0x000fea0003800200 */
.L_x_5:
[----:B------:R-:W-:Y:S01]  /*0520*/  IADD3 R8, PT, PT, R16, 0x1800000, RZ ;  /* 0x0180000010087810 */ /* 0x000fe20007ffe0ff */
[----:B------:R-:W-:Y:S03]  /*0530*/  BSSY.RECONVERGENT B0, `(.L_x_8) ;  /* 0x000000d000007945 */ /* 0x000fe60003800200 */
[----:B------:R-:W-:-:S04]  /*0540*/  LOP3.LUT R8, R8, 0x7f800000, RZ, 0xc0, !PT ;  /* 0x7f80000008087812 */ /* 0x000fc800078ec0ff */
[----:B------:R-:W-:-:S13]  /*0550*/  ISETP.GT.U32.AND P0, PT, R8, 0x1ffffff, PT ;  /* 0x01ffffff0800780c */ /* 0x000fda0003f04070 */
[----:B------:R-:W-:Y:S05]  /*0560*/  @P0 BRA `(.L_x_9) ;  /* 0x0000000000140947 */ /* 0x000fea0003800000 */
[----:B------:R-:W-:Y:S01]  /*0570*/  IMAD.MOV.U32 R10, RZ, RZ, R16 ;  /* 0x000000ffff0a7224 */ /* 0x000fe200078e0010 */
[----:B------:R-:W-:-:S07]  /*0580*/  MOV R14, 0x5a0 ;  /* 0x000005a0000e7802 */ /* 0x000fce0000000f00 */
[----:B-----5:R-:W-:Y:S05]  /*0590*/  CALL.REL.NOINC `($__internal_1_$__cuda_sm20_rcp_rn_f32_slowpath) ;  /* 0x0000001c00187944 */ /* 0x020fea0003c00000 */
[----:B------:R-:W-:Y:S01]  /*05a0*/  MOV R8, R17 ;  /* 0x0000001100087202 */ /* 0x000fe20000000f00 */
[----:B------:R-:W-:Y:S06]  /*05b0*/  BRA `(.L_x_10) ;  /* 0x0000000000107947 */ /* 0x000fec0003800000 */
.L_x_9:
[----:B------:R-:W0:Y:S02]  /*05c0*/  MUFU.RCP R9, R16 ;  /* 0x0000001000097308 */ /* 0x000e240000001000 */
[----:B0-----:R-:W-:-:S04]  /*05d0*/  FFMA R8, R16, R9, -1 ;  /* 0xbf80000010087423 */ /* 0x001fc80000000009 */
[----:B------:R-:W-:-:S04]  /*05e0*/  FADD.FTZ R8, -R8, -RZ ;  /* 0x800000ff08087221 */ /* 0x000fc80000010100 */
[----:B------:R-:W-:-:S07]  /*05f0*/  FFMA R8, R9, R8, R9 ;  /* 0x0000000809087223 */ /* 0x000fce0000000009 */
.L_x_10:
[----:B------:R-:W-:Y:S05]  /*0600*/  BSYNC.RECONVERGENT B0 ;  /* 0x0000000000007941 */ /* 0x000fea0003800200 */
.L_x_8:
[----:B------:R-:W-:Y:S01]  /*0610*/  FMUL R10, R15, R15 ;  /* 0x0000000f0f0a7220 */ /* 0x000fe20000400000 */
[----:B------:R-:W-:Y:S03]  /*0620*/  BSSY.RECONVERGENT B0, `(.L_x_11) ;  /* 0x000000d000007945 */ /* 0x000fe60003800200 */
[----:B------:R-:W-:-:S05]  /*0630*/  VIADD R9, R10, 0x1800000 ;  /* 0x018000000a097836 */ /* 0x000fca0000000000 */
[----:B------:R-:W-:-:S04]  /*0640*/  LOP3.LUT R9, R9, 0x7f800000, RZ, 0xc0, !PT ;  /* 0x7f80000009097812 */ /* 0x000fc800078ec0ff */
[----:B------:R-:W-:-:S13]  /*0650*/  ISETP.GT.U32.AND P0, PT, R9, 0x1ffffff, PT ;  /* 0x01ffffff0900780c */ /* 0x000fda0003f04070 */
[----:B------:R-:W-:Y:S05]  /*0660*/  @P0 BRA `(.L_x_12) ;  /* 0x0000000000100947 */ /* 0x000fea0003800000 */
[----:B------:R-:W-:-:S07]  /*0670*/  MOV R14, 0x690 ;  /* 0x00000690000e7802 */ /* 0x000fce0000000f00 */
[----:B-----5:R-:W-:Y:S05]  /*0680*/  CALL.REL.NOINC `($__internal_1_$__cuda_sm20_rcp_rn_f32_slowpath) ;  /* 0x0000001800dc7944 */ /* 0x020fea0003c00000 */
[----:B------:R-:W-:Y:S01]  /*0690*/  MOV R9, R17 ;  /* 0x0000001100097202 */ /* 0x000fe20000000f00 */
[----:B------:R-:W-:Y:S06]  /*06a0*/  BRA `(.L_x_13) ;  /* 0x0000000000107947 */ /* 0x000fec0003800000 */
.L_x_12:
[----:B------:R-:W0:Y:S02]  /*06b0*/  MUFU.RCP R9, R10 ;  /* 0x0000000a00097308 */ /* 0x000e240000001000 */
[----:B0-----:R-:W-:-:S04]  /*06c0*/  FFMA R11, R10, R9, -1 ;  /* 0xbf8000000a0b7423 */ /* 0x001fc80000000009 */
[----:B------:R-:W-:-:S04]  /*06d0*/  FADD.FTZ R12, -R11, -RZ ;  /* 0x800000ff0b0c7221 */ /* 0x000fc80000010100 */
[----:B------:R-:W-:-:S07]  /*06e0*/  FFMA R9, R9, R12, R9 ;  /* 0x0000000c09097223 */ /* 0x000fce0000000009 */
.L_x_13:
[----:B------:R-:W-:Y:S05]  /*06f0*/  BSYNC.RECONVERGENT B0 ;  /* 0x0000000000007941 */ /* 0x000fea0003800200 */
.L_x_11:
        /* <DEDUP_REMOVED lines=10> */
.L_x_15:
[----:B------:R-:W0:Y:S02]  /*07a0*/  MUFU.RCP R11, R10 ;  /* 0x0000000a000b7308 */ /* 0x000e240000001000 */
[----:B0-----:R-:W-:-:S04]  /*07b0*/  FFMA R12, R10, R11, -1 ;  /* 0xbf8000000a0c7423 */ /* 0x001fc8000000000b */
[----:B------:R-:W-:-:S04]  /*07c0*/  FADD.FTZ R12, -R12, -RZ ;  /* 0x800000ff0c0c7221 */ /* 0x000fc80000010100 */
[----:B------:R-:W-:-:S07]  /*07d0*/  FFMA R10, R11, R12, R11 ;  /* 0x0000000c0b0a7223 */ /* 0x000fce000000000b */
.L_x_16:
[----:B------:R-:W-:Y:S05]  /*07e0*/  BSYNC.RECONVERGENT B0 ;  /* 0x0000000000007941 */ /* 0x000fea0003800200 */
.L_x_14:
[----:B------:R-:W0:Y:S01]  /*07f0*/  LDCU.64 UR8, c[0x0][0x3b0] ;  /* 0x00007600ff0877ac */ /* 0x000e220008000a00 */
[----:B------:R-:W-:Y:S01]  /*0800*/  FADD R12, R0, R0 ;  /* 0x00000000000c7221 */ /* 0x000fe20000000000 */
[C---:B------:R-:W-:Y:S01]  /*0810*/  FADD R17, R13.reuse, R13 ;  /* 0x0000000d0d117221 */ /* 0x040fe20000000000 */
[----:B------:R-:W1:Y:S02]  /*0820*/  LDCU UR4, c[0x0][0x3c8] ;  /* 0x00007900ff0477ac */ /* 0x000e640008000800 */
[----:B------:R-:W-:Y:S01]  /*0830*/  FMUL R11, R13, R12 ;  /* 0x0000000c0d0b7220 */ /* 0x000fe20000400000 */
[----:B------:R-:W-:Y:S01]  /*0840*/  FMUL R12, R17, R2 ;  /* 0x00000002110c7220 */ /* 0x000fe20000400000 */
[----:B0-----:R-:W-:Y:S01]  /*0850*/  UIADD3 UR8, UP0, UPT, UR8, 0x8, URZ ;  /* 0x0000000808087890 */ /* 0x001fe2000ff1e0ff */
[C---:B-1----:R-:W-:Y:S01]  /*0860*/  FMUL R13, R15.reuse, -UR4 ;  /* 0x800000040f0d7c20 */ /* 0x042fe20008400000 */
[----:B------:R-:W-:Y:S01]  /*0870*/  FMUL R14, R15, UR4 ;  /* 0x000000040f0e7c20 */ /* 0x000fe20008400000 */
[C---:B------:R-:W-:Y:S01]  /*0880*/  FMUL R15, R16.reuse, -UR4 ;  /* 0x80000004100f7c20 */ /* 0x040fe20008400000 */
[----:B------:R-:W-:Y:S01]  /*0890*/  FMUL R16, R16, UR4 ;  /* 0x0000000410107c20 */ /* 0x000fe20008400000 */
[----:B------:R-:W-:Y:S01]  /*08a0*/  UIADD3.X UR9, UPT, UPT, URZ, UR9, URZ, UP0, !UPT ;  /* 0x00000009ff097290 */ /* 0x000fe200087fe4ff */
[----:B------:R-:W-:-:S11]  /*08b0*/  UMOV UR4, URZ ;  /* 0x000000ff00047c82 */ /* 0x000fd60008000000 */
.L_x_25:
[----:B0-----:R-:W0:Y:S01]  /*08c0*/  LDCU UR5, c[0x0][0x3bc] ;  /* 0x00007780ff0577ac */ /* 0x001e220008000800 */
[----:B------:R-:W-:Y:S01]  /*08d0*/  IMAD.MOV.U32 R22, RZ, RZ, 0x1 ;  /* 0x00000001ff167424 */ /* 0x000fe200078e00ff */
[----:B0-----:R-:W-:-:S09]  /*08e0*/  UIADD3 UR5, UPT, UPT, UR5, -0x1, URZ ;  /* 0xffffffff05057890 */ /* 0x001fd2000fffe0ff */
[----:B-1----:R-:W0:Y:S01]  /*08f0*/  I2F.F64.U32 R30, UR5 ;  /* 0x00000005001e7d12 */ /* 0x002e220008201800 */
[----:B------:R-:W-:-:S07]  /*0900*/  USHF.L.U32 UR5, UR4, 0x1, URZ ;  /* 0x0000000104057899 */ /* 0x000fce00080006ff */
[----:B0-2---:R-:W0:Y:S02]  /*0910*/  MUFU.RCP64H R23, R31 ;  /* 0x0000001f00177308 */ /* 0x005e240000001800 */
[----:B0-----:R-:W-:-:S08]  /*0920*/  DFMA R24, -R30, R22, 1 ;  /* 0x3ff000001e18742b */ /* 0x001fd00000000116 */
[----:B------:R-:W-:-:S08]  /*0930*/  DFMA R24, R24, R24, R24 ;  /* 0x000000181818722b */ /* 0x000fd00000000018 */
[----:B------:R-:W-:Y:S01]  /*0940*/  DFMA R24, R22, R24, R22 ;  /* 0x000000181618722b */ /* 0x000fe20000000016 */
[----:B------:R-:W0:Y:S07]  /*0950*/  I2F.F64.U32 R22, UR5 ;  /* 0x0000000500167d12 */ /* 0x000e2e0008201800 */
[----:B------:R-:W-:-:S08]  /*0960*/  DFMA R26, -R30, R24, 1 ;  /* 0x3ff000001e1a742b */ /* 0x000fd00000000118 */
[----:B------:R-:W-:Y:S01]  /*0970*/  DFMA R24, R24, R26, R24 ;  /* 0x0000001a1818722b */ /* 0x000fe20000000018 */
[----:B0-----:R-:W-:-:S07]  /*0980*/  FSETP.GEU.AND P1, PT, |R23|, 6.5827683646048100446e-37, PT ;  /* 0x036000001700780b */ /* 0x001fce0003f2e200 */
[----:B------:R-:W-:-:S08]  /*0990*/  DMUL R26, R22, R24 ;  /* 0x00000018161a7228 */ /* 0x000fd00000000000 */
[----:B------:R-:W-:-:S08]  /*09a0*/  DFMA R28, -R30, R26, R22 ;  /* 0x0000001a1e1c722b */ /* 0x000fd00000000116 */
[----:B------:R-:W-:-:S10]  /*09b0*/  DFMA R24, R24, R28, R26 ;  /* 0x0000001c1818722b */ /* 0x000fd4000000001a */
[----:B------:R-:W-:-:S05]  /*09c0*/  FFMA R17, RZ, R31, R25 ;  /* 0x0000001fff117223 */ /* 0x000fca0000000019 */
[----:B------:R-:W-:-:S13]  /*09d0*/  FSETP.GT.AND P0, PT, |R17|, 1.469367938527859385e-39, PT ;  /* 0x001000001100780b */ /* 0x000fda0003f04200 */
[----:B------:R-:W-:Y:S05]  /*09e0*/  @P0 BRA P1, `(.L_x_17) ;  /* 0x0000000000100947 */ /* 0x000fea0000800000 */
[----:B------:R-:W-:Y:S01]  /*09f0*/  MOV R28, R22 ;  /* 0x00000016001c7202 */ /* 0x000fe20000000f00 */
[----:B------:R-:W-:Y:S01]  /*0a00*/  IMAD.MOV.U32 R29, RZ, RZ, R23 ;  /* 0x000000ffff1d7224 */ /* 0x000fe200078e0017 */
[----:B------:R-:W-:-:S07]  /*0a10*/  MOV R38, 0xa30 ;  /* 0x00000a3000267802 */ /* 0x000fce0000000f00 */
[----:B-----5:R-:W-:Y:S05]  /*0a20*/  CALL.REL.NOINC `($__internal_0_$__cuda_sm20_div_rn_f64_full) ;  /* 0x0000001000787944 */ /* 0x020fea0003c00000 */
.L_x_17:
[----:B------:R-:W-:Y:S01]  /*0a30*/  DADD R24, R24, -1 ;  /* 0xbff0000018187429 */ /* 0x000fe20000000000 */
[----:B------:R-:W-:-:S05]  /*0a40*/  UMOV UR5, URZ ;  /* 0x000000ff00057c82 */ /* 0x000fca0008000000 */
[----:B------:R-:W0:Y:S02]  /*0a50*/  F2F.F32.F64 R17, R24 ;  /* 0x0000001800117310 */ /* 0x000e240000301000 */
[----:B0----5:R-:W-:-:S05]  /*0a60*/  FADD R17, -R4, R17 ;  /* 0x0000001104117221 */ /* 0x021fca0000000100 */
[----:B------:R-:W-:-:S04]  /*0a70*/  FSETP.GEU.AND P0, PT, R17, R13, PT ;  /* 0x0000000d1100720b */ /* 0x000fc80003f0e000 */
[----:B------:R-:W-:-:S13]  /*0a80*/  FSETP.GT.OR P0, PT, R17, R14, !P0 ;  /* 0x0000000e1100720b */ /* 0x000fda0004704400 */
.L_x_24:
[----:B0-----:R-:W0:Y:S01]  /*0a90*/  LDCU UR6, c[0x0][0x3c0] ;  /* 0x00007800ff0677ac */ /* 0x001e220008000800 */
[----:B-1----:R-:W-:Y:S01]  /*0aa0*/  MOV R24, 0x1 ;  /* 0x0000000100187802 */ /* 0x002fe20000000f00 */
[----:B0-----:R-:W-:-:S09]  /*0ab0*/  UIADD3 UR6, UPT, UPT, UR6, -0x1, URZ ;  /* 0xffffffff06067890 */ /* 0x001fd2000fffe0ff */
[----:B------:R-:W0:Y:S01]  /*0ac0*/  I2F.F64 R30, UR6 ;  /* 0x00000006001e7d12 */ /* 0x000e220008201c00 */
[----:B------:R-:W-:-:S07]  /*0ad0*/  USHF.L.U32 UR6, UR5, 0x1, URZ ;  /* 0x0000000105067899 */ /* 0x000fce00080006ff */
[----:B0-2---:R-:W0:Y:S02]  /*0ae0*/  MUFU.RCP64H R25, R31 ;  /* 0x0000001f00197308 */ /* 0x005e240000001800 */
[----:B0-----:R-:W-:-:S08]  /*0af0*/  DFMA R22, -R30, R24, 1 ;  /* 0x3ff000001e16742b */ /* 0x001fd00000000118 */
[----:B------:R-:W-:-:S08]  /*0b00*/  DFMA R22, R22, R22, R22 ;  /* 0x000000161616722b */ /* 0x000fd00000000016 */
[----:B------:R-:W-:Y:S02]  /*0b10*/  DFMA R24, R24, R22, R24 ;  /* 0x000000161818722b */ /* 0x000fe40000000018 */
[----:B------:R-:W0:Y:S06]  /*0b20*/  I2F.F64.U32 R22, UR6 ;  /* 0x0000000600167d12 */ /* 0x000e2c0008201800 */
        /* <DEDUP_REMOVED lines=9> */
[----:B------:R-:W-:Y:S01]  /*0bc0*/  IMAD.MOV.U32 R28, RZ, RZ, R22 ;  /* 0x000000ffff1c7224 */ /* 0x000fe200078e0016 */
[----:B------:R-:W-:Y:S02]  /*0bd0*/  MOV R29, R23 ;  /* 0x00000017001d7202 */ /* 0x000fe40000000f00 */
[----:B------:R-:W-:-:S07]  /*0be0*/  MOV R38, 0xc00 ;  /* 0x00000c0000267802 */ /* 0x000fce0000000f00 */
[----:B------:R-:W-:Y:S05]  /*0bf0*/  CALL.REL.NOINC `($__internal_0_$__cuda_sm20_div_rn_f64_full) ;  /* 0x0000001000047944 */ /* 0x000fea0003c00000 */
.L_x_18:
[----:B------:R-:W-:Y:S01]  /*0c00*/  DADD R24, R24, -1 ;  /* 0xbff0000018187429 */ /* 0x000fe20000000000 */
[----:B------:R-:W-:Y:S09]  /*0c10*/  BSSY.RECONVERGENT B0, `(.L_x_19) ;  /* 0x00000f6000007945 */ /* 0x000ff20003800200 */
[----:B------:R-:W0:Y:S02]  /*0c20*/  F2F.F32.F64 R24, R24 ;  /* 0x0000001800187310 */ /* 0x000e240000301000 */
[----:B0-----:R-:W-:-:S05]  /*0c30*/  FADD R29, -R3, R24 ;  /* 0x00000018031d7221 */ /* 0x001fca0000000100 */
[----:B------:R-:W-:-:S04]  /*0c40*/  FSETP.GEU.AND P1, PT, R29, R15, PT ;  /* 0x0000000f1d00720b */ /* 0x000fc80003f2e000 */
[----:B------:R-:W-:-:S04]  /*0c50*/  FSETP.GT.OR P1, PT, R29, R16, !P1 ;  /* 0x000000101d00720b */ /* 0x000fc80004f24400 */
[----:B------:R-:W-:-:S13]  /*0c60*/  PLOP3.LUT P1, PT, P1, P0, PT, 0xf8, 0x8f ;  /* 0x00000000008f781c */ /* 0x000fda0000f21f70 */
[----:B------:R-:W-:Y:S05]  /*0c70*/  @P1 BRA `(.L_x_20) ;  /* 0x0000000c00bc1947 */ /* 0x000fea0003800000 */
[----:B------:R-:W-:Y:S01]  /*0c80*/  FMUL R23, R29, R10 ;  /* 0x0000000a1d177220 */ /* 0x000fe20000400000 */
[----:B------:R-:W-:Y:S01]  /*0c90*/  FMUL R24, R12, R29 ;  /* 0x0000001d0c187220 */ /* 0x000fe20000400000 */
[----:B------:R-:W-:Y:S01]  /*0ca0*/  FMUL R33, R17, R9 ;  /* 0x0000000911217220 */ /* 0x000fe20000400000 */
[----:B------:R-:W-:Y:S02]  /*0cb0*/  IMAD.MOV.U32 R31, RZ, RZ, 0x3f000000 ;  /* 0x3f000000ff1f7424 */ /* 0x000fe400078e00ff */
[----:B------:R-:W-:Y:S01]  /*0cc0*/  FMUL R22, R29, R23 ;  /* 0x000000171d167220 */ /* 0x000fe20000400000 */
[----:B------:R-:W-:Y:S01]  /*0cd0*/  MOV R27, 0x437c0000 ;  /* 0x437c0000001b7802 */ /* 0x000fe20000000f00 */
[----:B------:R-:W0:Y:S01]  /*0ce0*/  LDCU.64 UR10, c[0x0][0x3c0] ;  /* 0x00007800ff0a77ac */ /* 0x000e220008000a00 */
[----:B------:R-:W-:Y:S01]  /*0cf0*/  MOV R34, RZ ;  /* 0x000000ff00227202 */ /* 0x000fe20000000f00 */
[----:B------:R-:W-:-:S04]  /*0d00*/  FFMA R24, -R17, R24, R22 ;  /* 0x0000001811187223 */ /* 0x000fc80000000116 */
[----:B------:R-:W-:-:S04]  /*0d10*/  FFMA R25, R17, R33, R24 ;  /* 0x0000002111197223 */ /* 0x000fc80000000018 */
[----:B------:R-:W-:-:S04]  /*0d20*/  FMUL R24, R25, R0 ;  /* 0x0000000019187220 */ /* 0x000fc80000400000 */
[----:B------:R-:W-:-:S04]  /*0d30*/  FFMA.SAT R26, R24, 0.0057249800302088260651, R31 ;  /* 0x3bbb989d181a7823 */ /* 0x000fc8000000201f */
[----:B------:R-:W-:Y:S01]  /*0d40*/  FFMA.RM R26, R26, R27, 12582913 ;  /* 0x4b4000011a1a7423 */ /* 0x000fe2000000401b */
[----:B0-----:R-:W-:Y:S02]  /*0d50*/  UISETP.GE.U32.AND UP0, UPT, UR11, 0x4, UPT ;  /* 0x000000040b00788c */ /* 0x001fe4000bf06070 */
[----:B------:R-:W-:Y:S01]  /*0d60*/  UIMAD UR6, UR4, UR10, UR5 ;  /* 0x0000000a040672a4 */ /* 0x000fe2000f8e0205 */
[C---:B------:R-:W-:Y:S01]  /*0d70*/  FADD R27, R26.reuse, -12583039 ;  /* 0xcb40007f1a1b7421 */ /* 0x040fe20000000000 */
[----:B------:R-:W-:Y:S02]  /*0d80*/  IMAD.SHL.U32 R28, R26, 0x800000, RZ ;  /* 0x008000001a1c7824 */ /* 0x000fe400078e00ff */
[----:B------:R-:W-:Y:S01]  /*0d90*/  FMUL R26, R6, R29 ;  /* 0x0000001d061a7220 */ /* 0x000fe20000400000 */
[----:B------:R-:W-:Y:S01]  /*0da0*/  UIMAD UR10, UR6, UR11, URZ ;  /* 0x0000000b060a72a4 */ /* 0x000fe2000f8e02ff */
[----:B------:R-:W-:Y:S02]  /*0db0*/  FFMA R27, R24, 1.4426950216293334961, -R27 ;  /* 0x3fb8aa3b181b7823 */ /* 0x000fe4000000081b */
[----:B------:R-:W-:-:S02]  /*0dc0*/  FADD R30, -R33, R26 ;  /* 0x0000001a211e7221 */ /* 0x000fc40000000100 */
[----:B------:R-:W-:Y:S01]  /*0dd0*/  FFMA R27, R24, 1.925963033500011079e-08, R27 ;  /* 0x32a57060181b7823 */ /* 0x000fe2000000001b */
[C---:B------:R-:W-:Y:S01]  /*0de0*/  FMUL R24, R17.reuse, R33 ;  /* 0x0000002111187220 */ /* 0x040fe20000400000 */
[CC--:B------:R-:W-:Y:S01]  /*0df0*/  FFMA R33, R17.reuse, R26.reuse, -R22 ;  /* 0x0000001a11217223 */ /* 0x0c0fe20000000816 */
[----:B------:R-:W-:Y:S02]  /*0e00*/  FFMA R22, R6, R17, -R23 ;  /* 0x0000001106167223 */ /* 0x000fe40000000817 */
[----:B------:R-:W-:Y:S01]  /*0e10*/  FFMA R35, R17, R26, -R24 ;  /* 0x0000001a11237223 */ /* 0x000fe20000000818 */
[----:B------:R-:W0:Y:S01]  /*0e20*/  MUFU.EX2 R27, R27 ;  /* 0x0000001b001b7308 */ /* 0x000e220000000800 */
[----:B------:R-:W-:Y:S01]  /*0e30*/  FMUL R26, R29, R2 ;  /* 0x000000021d1a7220 */ /* 0x000fe20000400000 */
[----:B------:R-:W-:-:S04]  /*0e40*/  FMUL R24, R11, R25 ;  /* 0x000000190b187220 */ /* 0x000fc80000400000 */
[----:B------:R-:W-:Y:S01]  /*0e50*/  FFMA R24, R17, R26, R24 ;  /* 0x0000001a11187223 */ /* 0x000fe20000000018 */
[----:B0-----:R-:W-:-:S04]  /*0e60*/  FMUL R28, R28, R27 ;  /* 0x0000001b1c1c7220 */ /* 0x001fc80000400000 */
[----:B------:R-:W-:-:S04]  /*0e70*/  FADD R29, R28, R28 ;  /* 0x0000001c1c1d7221 */ /* 0x000fc80000000000 */
[----:B------:R-:W-:-:S04]  /*0e80*/  FMUL R31, R29, R0 ;  /* 0x000000001d1f7220 */ /* 0x000fc80000400000 */
[C---:B------:R-:W-:Y:S01]  /*0e90*/  FMUL R29, R31.reuse, R22 ;  /* 0x000000161f1d7220 */ /* 0x040fe20000400000 */
[C---:B------:R-:W-:Y:S01]  /*0ea0*/  FMUL R32, R31.reuse, R8 ;  /* 0x000000081f207220 */ /* 0x040fe20000400000 */
[C---:B------:R-:W-:Y:S01]  /*0eb0*/  FMUL R22, R31.reuse, R7 ;  /* 0x000000071f167220 */ /* 0x040fe20000400000 */
[C---:B------:R-:W-:Y:S01]  /*0ec0*/  FMUL R30, R31.reuse, R30 ;  /* 0x0000001e1f1e7220 */ /* 0x040fe20000400000 */
[----:B------:R-:W-:Y:S01]  /*0ed0*/  FMUL R31, R31, -R24 ;  /* 0x800000181f1f7220 */ /* 0x000fe20000400000 */
[----:B------:R-:W-:Y:S01]  /*0ee0*/  FMUL R32, R32, R33 ;  /* 0x0000002120207220 */ /* 0x000fe20000400000 */
[----:B------:R-:W-:Y:S01]  /*0ef0*/  FMUL R33, R22, R35 ;  /* 0x0000002316217220 */ /* 0x000fe20000400000 */
[----:B------:R-:W-:Y:S06]  /*0f00*/  BRA.U !UP0, `(.L_x_21) ;  /* 0x0000000508a87547 */ /* 0x000fec000b800000 */
[----:B------:R-:W0:Y:S01]  /*0f10*/  LDCU.64 UR6, c[0x0][0x398] ;  /* 0x00007300ff0677ac */ /* 0x000e220008000a00 */
[----:B------:R-:W-:Y:S01]  /*0f20*/  IMAD.MOV.U32 R35, RZ, RZ, R5 ;  /* 0x000000ffff237224 */ /* 0x000fe200078e0005 */
[----:B0-----:R-:W-:-:S04]  /*0f30*/  UIMAD.WIDE.U32 UR6, UR10, 0x4, UR6 ;  /* 0x000000040a0678a5 */ /* 0x001fc8000f8e0006 */
[----:B------:R-:W-:Y:S02]  /*0f40*/  UIADD3 UR14, UP0, UPT, UR6, 0x8, URZ ;  /* 0x00000008060e7890 */ /* 0x000fe4000ff1e0ff */
[----:B------:R-:W-:Y:S02]  /*0f50*/  ULOP3.LUT UR6, UR11, 0x7ffffffc, URZ, 0xc0, !UPT ;  /* 0x7ffffffc0b067892 */ /* 0x000fe4000f8ec0ff */
[----:B------:R-:W-:Y:S02]  /*0f60*/  UIADD3.X UR7, UPT, UPT, URZ, UR7, URZ, UP0, !UPT ;  /* 0x00000007ff077290 */ /* 0x000fe400087fe4ff */
[----:B------:R-:W-:Y:S01]  /*0f70*/  MOV R24, UR14 ;  /* 0x0000000e00187c02 */ /* 0x000fe20008000f00 */
[----:B------:R-:W-:-:S03]  /*0f80*/  UIADD3 UR6, UPT, UPT, -UR6, URZ, URZ ;  /* 0x000000ff06067290 */ /* 0x000fc6000fffe1ff */
[----:B------:R-:W-:-:S09]  /*0f90*/  IMAD.U32 R25, RZ, RZ, UR7 ;  /* 0x00000007ff197e24 */ /* 0x000fd2000f8e00ff */
.L_x_22:
[----:B------:R-:W-:Y:S01]  /*0fa0*/  MOV R26, UR8 ;  /* 0x00000008001a7c02 */ /* 0x000fe20008000f00 */
[----:B0-----:R-:W-:Y:S01]  /*0fb0*/  IMAD.U32 R27, RZ, RZ, UR9 ;  /* 0x00000009ff1b7e24 */ /* 0x001fe2000f8e00ff */
[----:B------:R-:W2:Y:S01]  /*0fc0*/  LDG.E R37, desc[UR12][R24.64+-0x8] ;  /* 0xfffff80c18257981 */ /* 0x000ea2000c1e1900 */
[----:B------:R-:W0:Y:S02]  /*0fd0*/  LDC.64 R22, c[0x0][0x390] ;  /* 0x0000e400ff167b82 */ /* 0x000e240000000a00 */
[----:B------:R-:W-:-:S05]  /*0fe0*/  IMAD.WIDE R26, R35, 0x4, R26 ;  /* 0x00000004231a7825 */ /* 0x000fca00078e021a */
[----:B------:R-:W2:Y:S01]  /*0ff0*/  LDG.E R39, desc[UR12][R26.64+-0x8] ;  /* 0xfffff80c1a277981 */ /* 0x000ea2000c1e1900 */
[----:B0-----:R-:W-:-:S05]  /*1000*/  IMAD.WIDE R22, R35, 0x4, R22 ;  /* 0x0000000423167825 */ /* 0x001fca00078e0216 */
[----:B------:R-:W3:Y:S01]  /*1010*/  LDG.E R34, desc[UR12][R22.64] ;  /* 0x0000000c16227981 */ /* 0x000ee2000c1e1900 */
[----:B--2---:R-:W-:-:S05]  /*1020*/  FFMA R39, R28, R37, R39 ;  /* 0x000000251c277223 */ /* 0x004fca0000000027 */
[----:B------:R0:W-:Y:S04]  /*1030*/  STG.E desc[UR12][R26.64+-0x8], R39 ;  /* 0xfffff8271a007986 */ /* 0x0001e8000c10190c */
[----:B------:R-:W2:Y:S04]  /*1040*/  LDG.E R36, desc[UR12][R20.64] ;  /* 0x0000000c14247981 */ /* 0x000ea8000c1e1900 */
[----:B------:R-:W4:Y:S01]  /*1050*/  LDG.E R41, desc[UR12][R20.64+0x4] ;  /* 0x0000040c14297981 */ /* 0x000f22000c1e1900 */
[----:B---3--:R-:W-:-:S04]  /*1060*/  FMUL R34, R37, R34 ;  /* 0x0000002225227220 */ /* 0x008fc80000400000 */
[-C--:B--2---:R-:W-:Y:S01]  /*1070*/  FFMA R37, R29, R34.reuse, R36 ;  /* 0x000000221d257223 */ /* 0x084fe20000000024 */
[----:B----4-:R-:W-:-:S04]  /*1080*/  FFMA R41, R30, R34, R41 ;  /* 0x000000221e297223 */ /* 0x010fc80000000029 */
[----:B------:R1:W-:Y:S04]  /*1090*/  STG.E desc[UR12][R20.64], R37 ;  /* 0x0000002514007986 */ /* 0x0003e8000c10190c */
[----:B------:R2:W-:Y:S04]  /*10a0*/  STG.E desc[UR12][R20.64+0x4], R41 ;  /* 0x0000042914007986 */ /* 0x0005e8000c10190c */
[----:B------:R-:W3:Y:S04]  /*10b0*/  LDG.E R43, desc[UR12][R18.64] ;  /* 0x0000000c122b7981 */ /* 0x000ee8000c1e1900 */
[----:B------:R-:W0:Y:S04]  /*10c0*/  LDG.E R36, desc[UR12][R18.64+0x4] ;  /* 0x0000040c12247981 */ /* 0x000e28000c1e1900 */
[----:B------:R-:W4:Y:S01]  /*10d0*/  LDG.E R38, desc[UR12][R18.64+0x8] ;  /* 0x0000080c12267981 */ /* 0x000f22000c1e1900 */
[-C--:B---3--:R-:W-:Y:S01]  /*10e0*/  FFMA R43, R32, R34.reuse, R43 ;  /* 0x00000022202b7223 */ /* 0x088fe2000000002b */
[-C--:B0-----:R-:W-:Y:S01]  /*10f0*/  FFMA R39, R33, R34.reuse, R36 ;  /* 0x0000002221277223 */ /* 0x081fe20000000024 */
[----:B----4-:R-:W-:-:S03]  /*1100*/  FFMA R45, R31, R34, R38 ;  /* 0x000000221f2d7223 */ /* 0x010fc60000000026 */
[----:B------:R-:W-:Y:S04]  /*1110*/  STG.E desc[UR12][R18.64], R43 ;  /* 0x0000002b12007986 */ /* 0x000fe8000c10190c */
[----:B------:R0:W-:Y:S04]  /*1120*/  STG.E desc[UR12][R18.64+0x4], R39 ;  /* 0x0000042712007986 */ /* 0x0001e8000c10190c */
[----:B------:R-:W-:Y:S04]  /*1130*/  STG.E desc[UR12][R18.64+0x8], R45 ;  /* 0x0000082d12007986 */ /* 0x000fe8000c10190c */
[----:B-1----:R-:W3:Y:S04]  /*1140*/  LDG.E R37, desc[UR12][R24.64+-0x4] ;  /* 0xfffffc0c18257981 */ /* 0x002ee8000c1e1900 */
[----:B--2---:R-:W3:Y:S04]  /*1150*/  LDG.E R41, desc[UR12][R26.64+-0x4] ;  /* 0xfffffc0c1a297981 */ /* 0x004ee8000c1e1900 */
[----:B------:R-:W2:Y:S01]  /*1160*/  LDG.E R34, desc[UR12][R22.64+0x4] ;  /* 0x0000040c16227981 */ /* 0x000ea2000c1e1900 */
[----:B---3--:R-:W-:-:S05]  /*1170*/  FFMA R41, R28, R37, R41 ;  /* 0x000000251c297223 */ /* 0x008fca0000000029 */
[----:B------:R1:W-:Y:S04]  /*1180*/  STG.E desc[UR12][R26.64+-0x4], R41 ;  /* 0xfffffc291a007986 */ /* 0x0003e8000c10190c */
[----:B------:R-:W3:Y:S04]  /*1190*/  LDG.E R36, desc[UR12][R20.64] ;  /* 0x0000000c14247981 */ /* 0x000ee8000c1e1900 */
[----:B------:R-:W0:Y:S01]  /*11a0*/  LDG.E R38, desc[UR12][R20.64+0x4] ;  /* 0x0000040c14267981 */ /* 0x000e22000c1e1900 */
[----:B--2---:R-:W-:-:S04]  /*11b0*/  FMUL R34, R37, R34 ;  /* 0x0000002225227220 */ /* 0x004fc80000400000 */
[-C--:B---3--:R-:W-:Y:S01]  /*11c0*/  FFMA R37, R29, R34.reuse, R36 ;  /* 0x000000221d257223 */ /* 0x088fe20000000024 */
[----:B0-----:R-:W-:-:S04]  /*11d0*/  FFMA R39, R30, R34, R38 ;  /* 0x000000221e277223 */ /* 0x001fc80000000026 */
[----:B------:R0:W-:Y:S04]  /*11e0*/  STG.E desc[UR12][R20.64], R37 ;  /* 0x0000002514007986 */ /* 0x0001e8000c10190c */
[----:B------:R2:W-:Y:S04]  /*11f0*/  STG.E desc[UR12][R20.64+0x4], R39 ;  /* 0x0000042714007986 */ /* 0x0005e8000c10190c */
[----:B------:R-:W3:Y:S04]  /*1200*/  LDG.E R43, desc[UR12][R18.64] ;  /* 0x0000000c122b7981 */ /* 0x000ee8000c1e1900 */
[----:B------:R-:W1:Y:S04]  /*1210*/  LDG.E R36, desc[UR12][R18.64+0x4] ;  /* 0x0000040c12247981 */ /* 0x000e68000c1e1900 */
[----:B------:R-:W4:Y:S01]  /*1220*/  LDG.E R38, desc[UR12][R18.64+0x8] ;  /* 0x0000080c12267981 */ /* 0x000f22000c1e1900 */
[-C--:B---3--:R-:W-:Y:S01]  /*1230*/  FFMA R43, R32, R34.reuse, R43 ;  /* 0x00000022202b7223 */ /* 0x088fe2000000002b */
[-C--:B-1----:R-:W-:Y:S01]  /*1240*/  FFMA R41, R33, R34.reuse, R36 ;  /* 0x0000002221297223 */ /* 0x082fe20000000024 */
[----:B----4-:R-:W-:-:S03]  /*1250*/  FFMA R45, R31, R34, R38 ;  /* 0x000000221f2d7223 */ /* 0x010fc60000000026 */
[----:B------:R-:W-:Y:S04]  /*1260*/  STG.E desc[UR12][R18.64], R43 ;  /* 0x0000002b12007986 */ /* 0x000fe8000c10190c */
[----:B------:R1:W-:Y:S04]  /*1270*/  STG.E desc[UR12][R18.64+0x4], R41 ;  /* 0x0000042912007986 */ /* 0x0003e8000c10190c */
[----:B------:R-:W-:Y:S04]  /*1280*/  STG.E desc[UR12][R18.64+0x8], R45 ;  /* 0x0000082d12007986 */ /* 0x000fe8000c10190c */
[----:B0-----:R-:W3:Y:S04]  /*1290*/  LDG.E R37, desc[UR12][R24.64] ;  /* 0x0000000c18257981 */ /* 0x001ee8000c1e1900 */
[----:B--2---:R-:W3:Y:S04]  /*12a0*/  LDG.E R39, desc[UR12][R26.64] ;  /* 0x0000000c1a277981 */ /* 0x004ee8000c1e1900 */
[----:B------:R-:W2:Y:S01]  /*12b0*/  LDG.E R34, desc[UR12][R22.64+0x8] ;  /* 0x0000080c16227981 */ /* 0x000ea2000c1e1900 */
[----:B---3--:R-:W-:-:S05]  /*12c0*/  FFMA R39, R28, R37, R39 ;  /* 0x000000251c277223 */ /* 0x008fca0000000027 */
[----:B------:R0:W-:Y:S04]  /*12d0*/  STG.E desc[UR12][R26.64], R39 ;  /* 0x000000271a007986 */ /* 0x0001e8000c10190c */
[----:B------:R-:W3:Y:S04]  /*12e0*/  LDG.E R36, desc[UR12][R20.64] ;  /* 0x0000000c14247981 */ /* 0x000ee8000c1e1900 */
[----:B------:R-:W1:Y:S01]  /*12f0*/  LDG.E R38, desc[UR12][R20.64+0x4] ;  /* 0x0000040c14267981 */ /* 0x000e62000c1e1900 */
[----:B--2---:R-:W-:-:S04]  /*1300*/  FMUL R34, R37, R34 ;  /* 0x0000002225227220 */ /* 0x004fc80000400000 */
[-C--:B---3--:R-:W-:Y:S01]  /*1310*/  FFMA R37, R29, R34.reuse, R36 ;  /* 0x000000221d257223 */ /* 0x088fe20000000024 */
[----:B-1----:R-:W-:-:S04]  /*1320*/  FFMA R41, R30, R34, R38 ;  /* 0x000000221e297223 */ /* 0x002fc80000000026 */
        /* <DEDUP_REMOVED lines=23> */
[----:B------:R-:W2:Y:S04]  /*14a0*/  LDG.E R43, desc[UR12][R18.64] ;  /* 0x0000000c122b7981 */ /* 0x000ea8000c1e1900 */
[----:B------:R-:W3:Y:S04]  /*14b0*/  LDG.E R36, desc[UR12][R18.64+0x4] ;  /* 0x0000040c12247981 */ /* 0x000ee8000c1e1900 */
[----:B------:R-:W1:Y:S01]  /*14c0*/  LDG.E R22, desc[UR12][R18.64+0x8] ;  /* 0x0000080c12167981 */ /* 0x000e62000c1e1900 */
[----:B------:R-:W-:-:S04]  /*14d0*/  UIADD3 UR6, UPT, UPT, UR6, 0x4, URZ ;  /* 0x0000000406067890 */ /* 0x000fc8000fffe0ff */
[----:B------:R-:W-:Y:S01]  /*14e0*/  UISETP.NE.AND UP0, UPT, UR6, URZ, UPT ;  /* 0x000000ff0600728c */ /* 0x000fe2000bf05270 */
[----:B------:R-:W-:Y:S01]  /*14f0*/  IADD3 R24, P1, PT, R24, 0x10, RZ ;  /* 0x0000001018187810 */ /* 0x000fe20007f3e0ff */
[----:B------:R-:W-:-:S03]  /*1500*/  VIADD R35, R35, 0x4 ;  /* 0x0000000423237836 */ /* 0x000fc60000000000 */
[----:B------:R-:W-:Y:S01]  /*1510*/  IADD3.X R25, PT, PT, RZ, R25, RZ, P1, !PT ;  /* 0x00000019ff197210 */ /* 0x000fe20000ffe4ff */
[-C--:B--2---:R-:W-:Y:S01]  /*1520*/  FFMA R43, R32, R34.reuse, R43 ;  /* 0x00000022202b7223 */ /* 0x084fe2000000002b */
[-C--:B---3--:R-:W-:Y:S01]  /*1530*/  FFMA R23, R33, R34.reuse, R36 ;  /* 0x0000002221177223 */ /* 0x088fe20000000024 */
[----:B-1----:R-:W-:-:S03]  /*1540*/  FFMA R27, R31, R34, R22 ;  /* 0x000000221f1b7223 */ /* 0x002fc60000000016 */
[----:B------:R0:W-:Y:S04]  /*1550*/  STG.E desc[UR12][R18.64], R43 ;  /* 0x0000002b12007986 */ /* 0x0001e8000c10190c */
[----:B------:R0:W-:Y:S04]  /*1560*/  STG.E desc[UR12][R18.64+0x4], R23 ;  /* 0x0000041712007986 */ /* 0x0001e8000c10190c */
[----:B------:R0:W-:Y:S01]  /*1570*/  STG.E desc[UR12][R18.64+0x8], R27 ;  /* 0x0000081b12007986 */ /* 0x0001e2000c10190c */
[----:B------:R-:W-:Y:S05]  /*1580*/  BRA.U UP0, `(.L_x_22) ;  /* 0xfffffff900847547 */ /* 0x000fea000b83ffff */
[----:B------:R-:W-:-:S06]  /*1590*/  ULOP3.LUT UR6, UR11, 0x7ffffffc, URZ, 0xc0, !UPT ;  /* 0x7ffffffc0b067892 */ /* 0x000fcc000f8ec0ff */
[----:B------:R-:W-:-:S07]  /*15a0*/  MOV R34, UR6 ;  /* 0x0000000600227c02 */ /* 0x000fce0008000f00 */
.L_x_21:
[----:B------:R-:W-:-:S09]  /*15b0*/  ULOP3.LUT UP0, UR7, UR11, 0x3, URZ, 0xc0, !UPT ;  /* 0x000000030b077892 */ /* 0x000fd2000f80c0ff */
[----:B------:R-:W-:Y:S05]  /*15c0*/  BRA.U !UP0, `(.L_x_20) ;  /* 0x0000000508687547 */ /* 0x000fea000b800000 */
[----:B------:R-:W-:Y:S02]  /*15d0*/  UISETP.NE.AND UP0, UPT, UR7, 0x1, UPT ;  /* 0x000000010700788c */ /* 0x000fe4000bf05270 */
[----:B------:R-:W-:-:S04]  /*15e0*/  ULOP3.LUT UR6, UR11, 0x1, URZ, 0xc0, !UPT ;  /* 0x000000010b067892 */ /* 0x000fc8000f8ec0ff */
[----:B------:R-:W-:-:S03]  /*15f0*/  UISETP.NE.U32.AND UP1, UPT, UR6, 0x1, UPT ;  /* 0x000000010600788c */ /* 0x000fc6000bf25070 */
[----:B------:R-:W-:Y:S08]  /*1600*/  BRA.U !UP0, `(.L_x_23) ;  /* 0x0000000108e07547 */ /* 0x000ff0000b800000 */
[----:B0-----:R-:W0:Y:S01]  /*1610*/  LDC.64 R26, c[0x0][0x398] ;  /* 0x0000e600ff1a7b82 */ /* 0x001e220000000a00 */
[----:B------:R-:W-:Y:S01]  /*1620*/  VIADD R25, R34, UR10 ;  /* 0x0000000a22197c36 */ /* 0x000fe20008000000 */
[----:B------:R-:W-:-:S06]  /*1630*/  IADD3 R35, PT, PT, R5, R34, RZ ;  /* 0x0000002205237210 */ /* 0x000fcc0007ffe0ff */
[----:B------:R-:W1:Y:S01]  /*1640*/  LDC.64 R22, c[0x0][0x3b0] ;  /* 0x0000ec00ff167b82 */ /* 0x000e620000000a00 */
[----:B0-----:R-:W-:-:S07]  /*1650*/  IMAD.WIDE.U32 R26, R25, 0x4, R26 ;  /* 0x00000004191a7825 */ /* 0x001fce00078e001a */
[----:B------:R-:W0:Y:S01]  /*1660*/  LDC.64 R24, c[0x0][0x390] ;  /* 0x0000e400ff187b82 */ /* 0x000e220000000a00 */
[----:B------:R-:W2:Y:S01]  /*1670*/  LDG.E R27, desc[UR12][R26.64] ;  /* 0x0000000c1a1b7981 */ /* 0x000ea2000c1e1900 */
[----:B-1----:R-:W-:-:S05]  /*1680*/  IMAD.WIDE R22, R35, 0x4, R22 ;  /* 0x0000000423167825 */ /* 0x002fca00078e0216 */
[----:B------:R-:W2:Y:S01]  /*1690*/  LDG.E R37, desc[UR12][R22.64] ;  /* 0x0000000c16257981 */ /* 0x000ea2000c1e1900 */
[----:B0-----:R-:W-:-:S05]  /*16a0*/  IMAD.WIDE R24, R35, 0x4, R24 ;  /* 0x0000000423187825 */ /* 0x001fca00078e0218 */
[----:B------:R-:W3:Y:S01]  /*16b0*/  LDG.E R36, desc[UR12][R24.64] ;  /* 0x0000000c18247981 */ /* 0x000ee2000c1e1900 */
[----:B--2---:R-:W-:-:S05]  /*16c0*/  FFMA R37, R28, R27, R37 ;  /* 0x0000001b1c257223 */ /* 0x004fca0000000025 */
[----:B------:R0:W-:Y:S04]  /*16d0*/  STG.E desc[UR12][R22.64], R37 ;  /* 0x0000002516007986 */ /* 0x0001e8000c10190c */
[----:B------:R-:W2:Y:S04]  /*16e0*/  LDG.E R38, desc[UR12][R20.64] ;  /* 0x0000000c14267981 */ /* 0x000ea8000c1e1900 */
[----:B------:R-:W4:Y:S01]  /*16f0*/  LDG.E R39, desc[UR12][R20.64+0x4] ;  /* 0x0000040c14277981 */ /* 0x000f22000c1e1900 */
[----:B---3--:R-:W-:Y:S02]  /*1700*/  FMUL R36, R27, R36 ;  /* 0x000000241b247220 */ /* 0x008fe40000400000 */
[----:B------:R-:W1:Y:S02]  /*1710*/  LDC.64 R26, c[0x0][0x398] ;  /* 0x0000e600ff1a7b82 */ /* 0x000e640000000a00 */
[-C--:B--2---:R-:W-:Y:S01]  /*1720*/  FFMA R35, R29, R36.reuse, R38 ;  /* 0x000000241d237223 */ /* 0x084fe20000000026 */
[----:B----4-:R-:W-:-:S04]  /*1730*/  FFMA R39, R30, R36, R39 ;  /* 0x000000241e277223 */ /* 0x010fc80000000027 */
[----:B------:R2:W-:Y:S04]  /*1740*/  STG.E desc[UR12][R20.64], R35 ;  /* 0x0000002314007986 */ /* 0x0005e8000c10190c */
[----:B------:R3:W-:Y:S04]  /*1750*/  STG.E desc[UR12][R20.64+0x4], R39 ;  /* 0x0000042714007986 */ /* 0x0007e8000c10190c */
[----:B------:R-:W4:Y:S04]  /*1760*/  LDG.E R41, desc[UR12][R18.64] ;  /* 0x0000000c12297981 */ /* 0x000f28000c1e1900 */
[----:B------:R-:W0:Y:S04]  /*1770*/  LDG.E R38, desc[UR12][R18.64+0x4] ;  /* 0x0000040c12267981 */ /* 0x000e28000c1e1900 */
[----:B------:R-:W2:Y:S01]  /*1780*/  LDG.E R40, desc[UR12][R18.64+0x8] ;  /* 0x0000080c12287981 */ /* 0x000ea2000c1e1900 */
[----:B------:R-:W-:-:S04]  /*1790*/  IADD3 R42, P1, PT, R34, UR10, RZ ;  /* 0x0000000a222a7c10 */ /* 0x000fc8000ff3e0ff */
[----:B-1----:R-:W-:Y:S01]  /*17a0*/  LEA R26, P2, R42, R26, 0x2 ;  /* 0x0000001a2a1a7211 */ /* 0x002fe200078410ff */
[----:B------:R-:W-:-:S05]  /*17b0*/  IMAD.X R43, RZ, RZ, RZ, P1 ;  /* 0x000000ffff2b7224 */ /* 0x000fca00008e06ff */
[----:B------:R-:W-:Y:S01]  /*17c0*/  LEA.HI.X R27, R42, R27, R43, 0x2, P2 ;  /* 0x0000001b2a1b7211 */ /* 0x000fe200010f142b */
[-C--:B----4-:R-:W-:Y:S01]  /*17d0*/  FFMA R41, R32, R36.reuse, R41 ;  /* 0x0000002420297223 */ /* 0x090fe20000000029 */
[-C--:B0-----:R-:W-:Y:S01]  /*17e0*/  FFMA R37, R33, R36.reuse, R38 ;  /* 0x0000002421257223 */ /* 0x081fe20000000026 */
[----:B--2---:R-:W-:-:S03]  /*17f0*/  FFMA R35, R31, R36, R40 ;  /* 0x000000241f237223 */ /* 0x004fc60000000028 */
[----:B------:R0:W-:Y:S04]  /*1800*/  STG.E desc[UR12][R18.64], R41 ;  /* 0x0000002912007986 */ /* 0x0001e8000c10190c */
[----:B------:R-:W-:Y:S04]  /*1810*/  STG.E desc[UR12][R18.64+0x4], R37 ;  /* 0x0000042512007986 */ /* 0x000fe8000c10190c */
[----:B------:R-:W-:Y:S04]  /*1820*/  STG.E desc[UR12][R18.64+0x8], R35 ;  /* 0x0000082312007986 */ /* 0x000fe8000c10190c */
[----:B------:R-:W2:Y:S04]  /*1830*/  LDG.E R27, desc[UR12][R26.64+0x4] ;  /* 0x0000040c1a1b7981 */ /* 0x000ea8000c1e1900 */
[----:B---3--:R-:W2:Y:S04]  /*1840*/  LDG.E R39, desc[UR12][R22.64+0x4] ;  /* 0x0000040c16277981 */ /* 0x008ea8000c1e1900 */
[----:B------:R-:W3:Y:S01]  /*1850*/  LDG.E R24, desc[UR12][R24.64+0x4] ;  /* 0x0000040c18187981 */ /* 0x000ee2000c1e1900 */
[----:B--2---:R-:W-:-:S05]  /*1860*/  FFMA R39, R28, R27, R39 ;  /* 0x0000001b1c277223 */ /* 0x004fca0000000027 */
[----:B------:R1:W-:Y:S04]  /*1870*/  STG.E desc[UR12][R22.64+0x4], R39 ;  /* 0x0000042716007986 */ /* 0x0003e8000c10190c */
[----:B------:R-:W0:Y:S04]  /*1880*/  LDG.E R38, desc[UR12][R20.64] ;  /* 0x0000000c14267981 */ /* 0x000e28000c1e1900 */
[----:B------:R-:W2:Y:S01]  /*1890*/  LDG.E R43, desc[UR12][R20.64+0x4] ;  /* 0x0000040c142b7981 */ /* 0x000ea2000c1e1900 */
[----:B---3--:R-:W-:-:S04]  /*18a0*/  FMUL R36, R27, R24 ;  /* 0x000000181b247220 */ /* 0x008fc80000400000 */
[-C--:B0-----:R-:W-:Y:S01]  /*18b0*/  FFMA R41, R29, R36.reuse, R38 ;  /* 0x000000241d297223 */ /* 0x081fe20000000026 */
[----:B--2---:R-:W-:-:S04]  /*18c0*/  FFMA R43, R30, R36, R43 ;  /* 0x000000241e2b7223 */ /* 0x004fc8000000002b */
[----:B------:R2:W-:Y:S04]  /*18d0*/  STG.E desc[UR12][R20.64], R41 ;  /* 0x0000002914007986 */ /* 0x0005e8000c10190c */
[----:B------:R2:W-:Y:S04]  /*18e0*/  STG.E desc[UR12][R20.64+0x4], R43 ;  /* 0x0000042b14007986 */ /* 0x0005e8000c10190c */
[----:B------:R-:W3:Y:S04]  /*18f0*/  LDG.E R27, desc[UR12][R18.64] ;  /* 0x0000000c121b7981 */ /* 0x000ee8000c1e1900 */
[----:B------:R-:W1:Y:S04]  /*1900*/  LDG.E R26, desc[UR12][R18.64+0x4] ;  /* 0x0000040c121a7981 */ /* 0x000e68000c1e1900 */
[----:B------:R-:W4:Y:S01]  /*1910*/  LDG.E R24, desc[UR12][R18.64+0x8] ;  /* 0x0000080c12187981 */ /* 0x000f22000c1e1900 */
[----:B------:R-:W-:Y:S01]  /*1920*/  IADD3 R34, PT, PT, R34, 0x2, RZ ;  /* 0x0000000222227810 */ /* 0x000fe20007ffe0ff */
[-C--:B---3--:R-:W-:Y:S01]  /*1930*/  FFMA R27, R32, R36.reuse, R27 ;  /* 0x00000024201b7223 */ /* 0x088fe2000000001b */
[-C--:B-1----:R-:W-:Y:S01]  /*1940*/  FFMA R23, R33, R36.reuse, R26 ;  /* 0x0000002421177223 */ /* 0x082fe2000000001a */
[----:B----4-:R-:W-:-:S03]  /*1950*/  FFMA R25, R31, R36, R24 ;  /* 0x000000241f197223 */ /* 0x010fc60000000018 */
[----:B------:R2:W-:Y:S04]  /*1960*/  STG.E desc[UR12][R18.64], R27 ;  /* 0x0000001b12007986 */ /* 0x0005e8000c10190c */
[----:B------:R2:W-:Y:S04]  /*1970*/  STG.E desc[UR12][R18.64+0x4], R23 ;  /* 0x0000041712007986 */ /* 0x0005e8000c10190c */
[----:B------:R2:W-:Y:S02]  /*1980*/  STG.E desc[UR12][R18.64+0x8], R25 ;  /* 0x0000081912007986 */ /* 0x0005e4000c10190c */
.L_x_23:
[----:B------:R-:W-:Y:S05]  /*1990*/  BRA.U UP1, `(.L_x_20) ;  /* 0x0000000101747547 */ /* 0x000fea000b800000 */
[----:B0-2---:R-:W0:Y:S01]  /*19a0*/  LDC.64 R22, c[0x0][0x398] ;  /* 0x0000e600ff167b82 */ /* 0x005e220000000a00 */
        /* <DEDUP_REMOVED lines=8> */
[----:B0-----:R-:W-:-:S06]  /*1a30*/  IMAD.WIDE R26, R35, 0x4, R26 ;  /* 0x00000004231a7825 */ /* 0x001fcc00078e021a */
        /* <DEDUP_REMOVED lines=10> */
[----:B------:R-:W2:Y:S04]  /*1ae0*/  LDG.E R23, desc[UR12][R18.64] ;  /* 0x0000000c12177981 */ /* 0x000ea8000c1e1900 */
[----:B------:R-:W3:Y:S04]  /*1af0*/  LDG.E R22, desc[UR12][R18.64+0x4] ;  /* 0x0000040c12167981 */ /* 0x000ee8000c1e1900 */
[----:B------:R-:W4:Y:S01]  /*1b00*/  LDG.E R26, desc[UR12][R18.64+0x8] ;  /* 0x0000080c121a7981 */ /* 0x000f22000c1e1900 */
[-C--:B--2---:R-:W-:Y:S01]  /*1b10*/  FFMA R23, R32, R28.reuse, R23 ;  /* 0x0000001c20177223 */ /* 0x084fe20000000017 */
[-C--:B---3--:R-:W-:Y:S01]  /*1b20*/  FFMA R33, R33, R28.reuse, R22 ;  /* 0x0000001c21217223 */ /* 0x088fe20000000016 */
[----:B----4-:R-:W-:-:S03]  /*1b30*/  FFMA R31, R31, R28, R26 ;  /* 0x0000001c1f1f7223 */ /* 0x010fc6000000001a */
[----:B------:R1:W-:Y:S04]  /*1b40*/  STG.E desc[UR12][R18.64], R23 ;  /* 0x0000001712007986 */ /* 0x0003e8000c10190c */
[----:B------:R1:W-:Y:S04]  /*1b50*/  STG.E desc[UR12][R18.64+0x4], R33 ;  /* 0x0000042112007986 */ /* 0x0003e8000c10190c */
[----:B------:R1:W-:Y:S02]  /*1b60*/  STG.E desc[UR12][R18.64+0x8], R31 ;  /* 0x0000081f12007986 */ /* 0x0003e4000c10190c */
.L_x_20:
[----:B------:R-:W-:Y:S05]  /*1b70*/  BSYNC.RECONVERGENT B0 ;  /* 0x0000000000007941 */ /* 0x000fea0003800200 */
.L_x_19:
[----:B------:R-:W3:Y:S01]  /*1b80*/  LDCU UR6, c[0x0][0x3c0] ;  /* 0x00007800ff0677ac */ /* 0x000ee20008000800 */
[----:B------:R-:W-:-:S04]  /*1b90*/  UIADD3 UR5, UPT, UPT, UR5, 0x1, URZ ;  /* 0x0000000105057890 */ /* 0x000fc8000fffe0ff */
[----:B---3--:R-:W-:-:S09]  /*1ba0*/  UISETP.NE.AND UP0, UPT, UR5, UR6, UPT ;  /* 0x000000060500728c */ /* 0x008fd2000bf05270 */
[----:B------:R-:W-:Y:S05]  /*1bb0*/  BRA.U UP0, `(.L_x_24) ;  /* 0xffffffed00b47547 */ /* 0x000fea000b83ffff */
[----:B------:R-:W3:Y:S01]  /*1bc0*/  LDCU UR5, c[0x0][0x3bc] ;  /* 0x00007780ff0577ac */ /* 0x000ee20008000800 */
[----:B------:R-:W-:-:S04]  /*1bd0*/  UIADD3 UR4, UPT, UPT, UR4, 0x1, URZ ;  /* 0x0000000104047890 */ /* 0x000fc8000fffe0ff */
[----:B---3--:R-:W-:-:S09]  /*1be0*/  UISETP.NE.AND UP0, UPT, UR4, UR5, UPT ;  /* 0x000000050400728c */ /* 0x008fd2000bf05270 */
[----:B------:R-:W-:Y:S05]  /*1bf0*/  BRA.U UP0, `(.L_x_25) ;  /* 0xffffffed00307547 */ /* 0x000fea000b83ffff */
[----:B------:R-:W-:Y:S05]  /*1c00*/  EXIT ;  /* 0x000000000000794d */ /* 0x000fea0003800000 */
        .weak           $__internal_0_$__cuda_sm20_div_rn_f64_full
        .type           $__internal_0_$__cuda_sm20_div_rn_f64_full,@function
        .size           $__internal_0_$__cuda_sm20_div_rn_f64_full,($__internal_1_$__cuda_sm20_rcp_rn_f32_slowpath - $__internal_0_$__cuda_sm20_div_rn_f64_full)
$__internal_0_$__cuda_sm20_div_rn_f64_full:
[C---:B------:R-:W-:Y:S01]  /*1c10*/  FSETP.GEU.AND P1, PT, |R31|.reuse, 1.469367938527859385e-39, PT ;  /* 0x001000001f00780b */ /* 0x040fe20003f2e200 */
[--C-:B------:R-:W-:Y:S01]  /*1c20*/  IMAD.MOV.U32 R22, RZ, RZ, R30.reuse ;  /* 0x000000ffff167224 */ /* 0x100fe200078e001e */
[C---:B------:R-:W-:Y:S01]  /*1c30*/  LOP3.LUT R34, R31.reuse, 0x800fffff, RZ, 0xc0, !PT ;  /* 0x800fffff1f227812 */ /* 0x040fe200078ec0ff */
[----:B------:R-:W-:Y:S01]  /*1c40*/  IMAD.MOV.U32 R36, RZ, RZ, 0x1ca00000 ;  /* 0x1ca00000ff247424 */ /* 0x000fe200078e00ff */
[----:B------:R-:W-:Y:S02]  /*1c50*/  MOV R23, R31 ;  /* 0x0000001f00177202 */ /* 0x000fe40000000f00 */
[----:B------:R-:W-:Y:S01]  /*1c60*/  LOP3.LUT R35, R34, 0x3ff00000, RZ, 0xfc, !PT ;  /* 0x3ff0000022237812 */ /* 0x000fe200078efcff */
[----:B------:R-:W-:Y:S01]  /*1c70*/  IMAD.MOV.U32 R34, RZ, RZ, R30 ;  /* 0x000000ffff227224 */ /* 0x000fe200078e001e */
[----:B------:R-:W-:Y:S02]  /*1c80*/  MOV R24, 0x1 ;  /* 0x0000000100187802 */ /* 0x000fe40000000f00 */
[----:B------:R-:W-:-:S03]  /*1c90*/  LOP3.LUT R40, R31, 0x7ff00000, RZ, 0xc0, !PT ;  /* 0x7ff000001f287812 */ /* 0x000fc600078ec0ff */
[----:B------:R-:W-:-:S06]  /*1ca0*/  @!P1 DMUL R34, R22, 8.98846567431157953865e+307 ;  /* 0x7fe0000016229828 */ /* 0x000fcc0000000000 */
[----:B------:R-:W0:Y:S02]  /*1cb0*/  MUFU.RCP64H R25, R35 ;  /* 0x0000002300197308 */ /* 0x000e240000001800 */
[----:B0-----:R-:W-:-:S08]  /*1cc0*/  DFMA R26, R24, -R34, 1 ;  /* 0x3ff00000181a742b */ /* 0x001fd00000000822 */
[----:B------:R-:W-:-:S08]  /*1cd0*/  DFMA R26, R26, R26, R26 ;  /* 0x0000001a1a1a722b */ /* 0x000fd0000000001a */
[----:B------:R-:W-:Y:S01]  /*1ce0*/  DFMA R26, R24, R26, R24 ;  /* 0x0000001a181a722b */ /* 0x000fe20000000018 */
[----:B------:R-:W-:Y:S01]  /*1cf0*/  MOV R25, R29 ;  /* 0x0000001d00197202 */ /* 0x000fe20000000f00 */
[----:B------:R-:W-:-:S03]  /*1d00*/  IMAD.MOV.U32 R24, RZ, RZ, R28 ;  /* 0x000000ffff187224 */ /* 0x000fc600078e001c */
[----:B------:R-:W-:Y:S01]  /*1d10*/  LOP3.LUT R37, R25, 0x7ff00000, RZ, 0xc0, !PT ;  /* 0x7ff0000019257812 */ /* 0x000fe200078ec0ff */
[----:B------:R-:W-:Y:S02]  /*1d20*/  IMAD.MOV.U32 R32, RZ, RZ, R24 ;  /* 0x000000ffff207224 */ /* 0x000fe400078e0018 */
[C---:B------:R-:W-:Y:S01]  /*1d30*/  DFMA R30, R26.reuse, -R34, 1 ;  /* 0x3ff000001a1e742b */ /* 0x040fe20000000822 */
[----:B------:R-:W-:Y:S02]  /*1d40*/  ISETP.GE.U32.AND P2, PT, R37, R40, PT ;  /* 0x000000282500720c */ /* 0x000fe40003f46070 */
[----:B------:R-:W-:Y:S02]  /*1d50*/  MOV R39, R37 ;  /* 0x0000002500277202 */ /* 0x000fe40000000f00 */
[----:B------:R-:W-:Y:S02]  /*1d60*/  SEL R33, R36, 0x63400000, !P2 ;  /* 0x6340000024217807 */ /* 0x000fe40005000000 */
[----:B------:R-:W-:Y:S01]  /*1d70*/  FSETP.GEU.AND P2, PT, |R25|, 1.469367938527859385e-39, PT ;  /* 0x001000001900780b */ /* 0x000fe20003f4e200 */
[----:B------:R-:W-:Y:S01]  /*1d80*/  DFMA R30, R26, R30, R26 ;  /* 0x0000001e1a1e722b */ /* 0x000fe2000000001a */
[----:B------:R-:W-:-:S11]  /*1d90*/  LOP3.LUT R33, R33, 0x800fffff, R25, 0xf8, !PT ;  /* 0x800fffff21217812 */ /* 0x000fd600078ef819 */
[----:B------:R-:W-:Y:S05]  /*1da0*/  @P2 BRA `(.L_x_26) ;  /* 0x0000000000202947 */ /* 0x000fea0003800000 */
[----:B------:R-:W-:-:S04]  /*1db0*/  LOP3.LUT R26, R23, 0x7ff00000, RZ, 0xc0, !PT ;  /* 0x7ff00000171a7812 */ /* 0x000fc800078ec0ff */
[----:B------:R-:W-:Y:S02]  /*1dc0*/  ISETP.GE.U32.AND P2, PT, R37, R26, PT ;  /* 0x0000001a2500720c */ /* 0x000fe40003f46070 */
[----:B------:R-:W-:Y:S02]  /*1dd0*/  MOV R26, RZ ;  /* 0x000000ff001a7202 */ /* 0x000fe40000000f00 */
[----:B------:R-:W-:-:S04]  /*1de0*/  SEL R27, R36, 0x63400000, !P2 ;  /* 0x63400000241b7807 */ /* 0x000fc80005000000 */
[----:B------:R-:W-:-:S04]  /*1df0*/  LOP3.LUT R27, R27, 0x80000000, R25, 0xf8, !PT ;  /* 0x800000001b1b7812 */ /* 0x000fc800078ef819 */
[----:B------:R-:W-:-:S06]  /*1e00*/  LOP3.LUT R27, R27, 0x100000, RZ, 0xfc, !PT ;  /* 0x001000001b1b7812 */ /* 0x000fcc00078efcff */
[----:B------:R-:W-:-:S10]  /*1e10*/  DFMA R32, R32, 2, -R26 ;  /* 0x400000002020782b */ /* 0x000fd4000000081a */
[----:B------:R-:W-:-:S07]  /*1e20*/  LOP3.LUT R39, R33, 0x7ff00000, RZ, 0xc0, !PT ;  /* 0x7ff0000021277812 */ /* 0x000fce00078ec0ff */
.L_x_26:
[----:B------:R-:W-:Y:S01]  /*1e30*/  VIADD R41, R39, 0xffffffff ;  /* 0xffffffff27297836 */ /* 0x000fe20000000000 */
[----:B------:R-:W-:Y:S01]  /*1e40*/  @!P1 LOP3.LUT R40, R35, 0x7ff00000, RZ, 0xc0, !PT ;  /* 0x7ff0000023289812 */ /* 0x000fe200078ec0ff */
[----:B------:R-:W-:-:S03]  /*1e50*/  DMUL R28, R30, R32 ;  /* 0x000000201e1c7228 */ /* 0x000fc60000000000 */
[----:B------:R-:W-:Y:S02]  /*1e60*/  ISETP.GT.U32.AND P1, PT, R41, 0x7feffffe, PT ;  /* 0x7feffffe2900780c */ /* 0x000fe40003f24070 */
[----:B------:R-:W-:-:S03]  /*1e70*/  IADD3 R41, PT, PT, R40, -0x1, RZ ;  /* 0xffffffff28297810 */ /* 0x000fc60007ffe0ff */
[----:B------:R-:W-:Y:S01]  /*1e80*/  DFMA R26, R28, -R34, R32 ;  /* 0x800000221c1a722b */ /* 0x000fe20000000020 */
[----:B------:R-:W-:-:S07]  /*1e90*/  ISETP.GT.U32.OR P1, PT, R41, 0x7feffffe, P1 ;  /* 0x7feffffe2900780c */ /* 0x000fce0000f24470 */
[----:B------:R-:W-:-:S06]  /*1ea0*/  DFMA R26, R30, R26, R28 ;  /* 0x0000001a1e1a722b */ /* 0x000fcc000000001c */
[----:B------:R-:W-:Y:S05]  /*1eb0*/  @P1 BRA `(.L_x_27) ;  /* 0x00000000006c1947 */ /* 0x000fea0003800000 */
[----:B------:R-:W-:-:S04]  /*1ec0*/  LOP3.LUT R28, R23, 0x7ff00000, RZ, 0xc0, !PT ;  /* 0x7ff00000171c7812 */ /* 0x000fc800078ec0ff */
[CC--:B------:R-:W-:Y:S02]  /*1ed0*/  VIADDMNMX R24, R37.reuse, -R28.reuse, 0xb9600000, !PT ;  /* 0xb960000025187446 */ /* 0x0c0fe4000780091c */
[----:B------:R-:W-:Y:S02]  /*1ee0*/  ISETP.GE.U32.AND P1, PT, R37, R28, PT ;  /* 0x0000001c2500720c */ /* 0x000fe40003f26070 */
[----:B------:R-:W-:Y:S02]  /*1ef0*/  VIMNMX R24, PT, PT, R24, 0x46a00000, PT ;  /* 0x46a0000018187848 */ /* 0x000fe40003fe0100 */
[----:B------:R-:W-:-:S05]  /*1f00*/  SEL R25, R36, 0x63400000, !P1 ;  /* 0x6340000024197807 */ /* 0x000fca0004800000 */
[----:B------:R-:W-:Y:S02]  /*1f10*/  IMAD.IADD R30, R24, 0x1, -R25 ;  /* 0x00000001181e7824 */ /* 0x000fe400078e0a19 */
[----:B------:R-:W-:-:S03]  /*1f20*/  IMAD.MOV.U32 R24, RZ, RZ, RZ ;  /* 0x000000ffff187224 */ /* 0x000fc600078e00ff */
[----:B------:R-:W-:-:S06]  /*1f30*/  IADD3 R25, PT, PT, R30, 0x7fe00000, RZ ;  /* 0x7fe000001e197810 */ /* 0x000fcc0007ffe0ff */
[----:B------:R-:W-:-:S10]  /*1f40*/  DMUL R28, R26, R24 ;  /* 0x000000181a1c7228 */ /* 0x000fd40000000000 */
[----:B------:R-:W-:-:S13]  /*1f50*/  FSETP.GTU.AND P1, PT, |R29|, 1.469367938527859385e-39, PT ;  /* 0x001000001d00780b */ /* 0x000fda0003f2c200 */
[----:B------:R-:W-:Y:S05]  /*1f60*/  @P1 BRA `(.L_x_28) ;  /* 0x0000000000941947 */ /* 0x000fea0003800000 */
[----:B------:R-:W-:Y:S01]  /*1f70*/  DFMA R32, R26, -R34, R32 ;  /* 0x800000221a20722b */ /* 0x000fe20000000020 */
[----:B------:R-:W-:-:S09]  /*1f80*/  MOV R24, RZ ;  /* 0x000000ff00187202 */ /* 0x000fd20000000f00 */
[C---:B------:R-:W-:Y:S02]  /*1f90*/  FSETP.NEU.AND P1, PT, R33.reuse, RZ, PT ;  /* 0x000000ff2100720b */ /* 0x040fe40003f2d000 */
[----:B------:R-:W-:-:S04]  /*1fa0*/  LOP3.LUT R31, R33, 0x80000000, R23, 0x48, !PT ;  /* 0x80000000211f7812 */ /* 0x000fc800078e4817 */
[----:B------:R-:W-:-:S07]  /*1fb0*/  LOP3.LUT R25, R31, R25, RZ, 0xfc, !PT ;  /* 0x000000191f197212 */ /* 0x000fce00078efcff */
[----:B------:R-:W-:Y:S05]  /*1fc0*/  @!P1 BRA `(.L_x_28) ;  /* 0x00000000007c9947 */ /* 0x000fea0003800000 */
[----:B------:R-:W-:Y:S01]  /*1fd0*/  IMAD.MOV R23, RZ, RZ, -R30 ;  /* 0x000000ffff177224 */ /* 0x000fe200078e0a1e */
[----:B------:R-:W-:Y:S01]  /*1fe0*/  MOV R22, RZ ;  /* 0x000000ff00167202 */ /* 0x000fe20000000f00 */
[----:B------:R-:W-:-:S05]  /*1ff0*/  DMUL.RP R24, R26, R24 ;  /* 0x000000181a187228 */ /* 0x000fca0000008000 */
[----:B------:R-:W-:-:S05]  /*2000*/  DFMA R22, R28, -R22, R26 ;  /* 0x800000161c16722b */ /* 0x000fca000000001a */
[----:B------:R-:W-:Y:S02]  /*2010*/  LOP3.LUT R31, R25, R31, RZ, 0x3c, !PT ;  /* 0x0000001f191f7212 */ /* 0x000fe400078e3cff */
[----:B------:R-:W-:-:S04]  /*2020*/  IADD3 R22, PT, PT, -R30, -0x43300000, RZ ;  /* 0xbcd000001e167810 */ /* 0x000fc80007ffe1ff */
[----:B------:R-:W-:-:S04]  /*2030*/  FSETP.NEU.AND P1, PT, |R23|, R22, PT ;  /* 0x000000161700720b */ /* 0x000fc80003f2d200 */
[----:B------:R-:W-:Y:S02]  /*2040*/  FSEL R28, R24, R28, !P1 ;  /* 0x0000001c181c7208 */ /* 0x000fe40004800000 */
[----:B------:R-:W-:Y:S01]  /*2050*/  FSEL R29, R31, R29, !P1 ;  /* 0x0000001d1f1d7208 */ /* 0x000fe20004800000 */
[----:B------:R-:W-:Y:S06]  /*2060*/  BRA `(.L_x_28) ;  /* 0x0000000000547947 */ /* 0x000fec0003800000 */
.L_x_27:
[----:B------:R-:W-:-:S14]  /*2070*/  DSETP.NAN.AND P1, PT, R24, R24, PT ;  /* 0x000000181800722a */ /* 0x000fdc0003f28000 */
[----:B------:R-:W-:Y:S05]  /*2080*/  @P1 BRA `(.L_x_29) ;  /* 0x0000000000441947 */ /* 0x000fea0003800000 */
[----:B------:R-:W-:-:S14]  /*2090*/  DSETP.NAN.AND P1, PT, R22, R22, PT ;  /* 0x000000161600722a */ /* 0x000fdc0003f28000 */
[----:B------:R-:W-:Y:S05]  /*20a0*/  @P1 BRA `(.L_x_30) ;  /* 0x0000000000301947 */ /* 0x000fea0003800000 */
[----:B------:R-:W-:Y:S01]  /*20b0*/  ISETP.NE.AND P1, PT, R39, R40, PT ;  /* 0x000000282700720c */ /* 0x000fe20003f25270 */
[----:B------:R-:W-:Y:S01]  /*20c0*/  IMAD.MOV.U32 R28, RZ, RZ, 0x0 ;  /* 0x00000000ff1c7424 */ /* 0x000fe200078e00ff */
[----:B------:R-:W-:-:S11]  /*20d0*/  MOV R29, 0xfff80000 ;  /* 0xfff80000001d7802 */ /* 0x000fd60000000f00 */
[----:B------:R-:W-:Y:S05]  /*20e0*/  @!P1 BRA `(.L_x_28) ;  /* 0x0000000000349947 */ /* 0x000fea0003800000 */
[----:B------:R-:W-:Y:S02]  /*20f0*/  ISETP.NE.AND P1, PT, R39, 0x7ff00000, PT ;  /* 0x7ff000002700780c */ /* 0x000fe40003f25270 */
[----:B------:R-:W-:Y:S02]  /*2100*/  LOP3.LUT R29, R25, 0x80000000, R23, 0x48, !PT ;  /* 0x80000000191d7812 */ /* 0x000fe400078e4817 */
[----:B------:R-:W-:-:S13]  /*2110*/  ISETP.EQ.OR P1, PT, R40, RZ, !P1 ;  /* 0x000000ff2800720c */ /* 0x000fda0004f22670 */
[----:B------:R-:W-:Y:S01]  /*2120*/  @P1 LOP3.LUT R22, R29, 0x7ff00000, RZ, 0xfc, !PT ;  /* 0x7ff000001d161812 */ /* 0x000fe200078efcff */
[----:B------:R-:W-:Y:S01]  /*2130*/  @!P1 IMAD.MOV.U32 R28, RZ, RZ, RZ ;  /* 0x000000ffff1c9224 */ /* 0x000fe200078e00ff */
[----:B------:R-:W-:-:S03]  /*2140*/  @P1 MOV R28, RZ ;  /* 0x000000ff001c1202 */ /* 0x000fc60000000f00 */
[----:B------:R-:W-:Y:S01]  /*2150*/  @P1 IMAD.MOV.U32 R29, RZ, RZ, R22 ;  /* 0x000000ffff1d1224 */ /* 0x000fe200078e0016 */
[----:B------:R-:W-:Y:S06]  /*2160*/  BRA `(.L_x_28) ;  /* 0x0000000000147947 */ /* 0x000fec0003800000 */
.L_x_30:
[----:B------:R-:W-:Y:S02]  /*2170*/  LOP3.LUT R29, R23, 0x80000, RZ, 0xfc, !PT ;  /* 0x00080000171d7812 */ /* 0x000fe400078efcff */
[----:B------:R-:W-:Y:S01]  /*2180*/  MOV R28, R22 ;  /* 0x00000016001c7202 */ /* 0x000fe20000000f00 */
[----:B------:R-:W-:Y:S06]  /*2190*/  BRA `(.L_x_28) ;  /* 0x0000000000087947 */ /* 0x000fec0003800000 */
.L_x_29:
[----:B------:R-:W-:Y:S01]  /*21a0*/  LOP3.LUT R29, R25, 0x80000, RZ, 0xfc, !PT ;  /* 0x00080000191d7812 */ /* 0x000fe200078efcff */
[----:B------:R-:W-:-:S07]  /*21b0*/  IMAD.MOV.U32 R28, RZ, RZ, R24 ;  /* 0x000000ffff1c7224 */ /* 0x000fce00078e0018 */
.L_x_28:
[----:B------:R-:W-:Y:S01]  /*21c0*/  IMAD.MOV.U32 R39, RZ, RZ, 0x0 ;  /* 0x00000000ff277424 */ /* 0x000fe200078e00ff */
[----:B------:R-:W-:Y:S02]  /*21d0*/  MOV R24, R28 ;  /* 0x0000001c00187202 */ /* 0x000fe40000000f00 */
[----:B------:R-:W-:Y:S01]  /*21e0*/  MOV R25, R29 ;  /* 0x0000001d00197202 */ /* 0x000fe20000000f00 */
[----:B------:R-:W-:Y:S06]  /*21f0*/  RET.REL.NODEC R38 `(_Z24_gs_render_backward_cudaPKfS0_S0_S0_PfS1_S1_iiiif) ;  /* 0xffffffdc26807950 */ /* 0x000fec0003c3ffff */
        .weak           $__internal_1_$__cuda_sm20_rcp_rn_f32_slowpath
        .type           $__internal_1_$__cuda_sm20_rcp_rn_f32_slowpath,@function
        .size           $__internal_1_$__cuda_sm20_rcp_rn_f32_slowpath,($__internal_2_$__cuda_sm3x_div_rn_noftz_f32_slowpath - $__internal_1_$__cuda_sm20_rcp_rn_f32_slowpath)
$__internal_1_$__cuda_sm20_rcp_rn_f32_slowpath:
[----:B------:R-:W-:Y:S01]  /*2200*/  SHF.L.U32 R11, R10, 0x1, RZ ;  /* 0x000000010a0b7819 */ /* 0x000fe200000006ff */
[----:B------:R-:W-:Y:S03]  /*2210*/  BSSY.RECONVERGENT B1, `(.L_x_31) ;  /* 0x0000030000017945 */ /* 0x000fe60003800200 */
[----:B------:R-:W-:-:S04]  /*2220*/  SHF.R.U32.HI R25, RZ, 0x18, R11 ;  /* 0x00000018ff197819 */ /* 0x000fc8000001160b */
[----:B------:R-:W-:-:S13]  /*2230*/  ISETP.NE.U32.AND P0, PT, R25, RZ, PT ;  /* 0x000000ff1900720c */ /* 0x000fda0003f05070 */
[----:B------:R-:W-:Y:S05]  /*2240*/  @P0 BRA `(.L_x_32) ;  /* 0x0000000000280947 */ /* 0x000fea0003800000 */
[----:B------:R-:W-:-:S04]  /*2250*/  SHF.L.U32 R11, R10, 0x1, RZ ;  /* 0x000000010a0b7819 */ /* 0x000fc800000006ff */
[----:B------:R-:W-:-:S13]  /*2260*/  ISETP.NE.AND P0, PT, R11, RZ, PT ;  /* 0x000000ff0b00720c */ /* 0x000fda0003f05270 */
[----:B------:R-:W-:Y:S01]  /*2270*/  @P0 FFMA R22, R10, 1.84467440737095516160e+19, RZ ;  /* 0x5f8000000a160823 */ /* 0x000fe200000000ff */
[----:B------:R-:W-:Y:S08]  /*2280*/  @!P0 MUFU.RCP R17, R10 ;  /* 0x0000000a00118308 */ /* 0x000ff00000001000 */
[----:B------:R-:W0:Y:S02]  /*2290*/  @P0 MUFU.RCP R11, R22 ;  /* 0x00000016000b0308 */ /* 0x000e240000001000 */
[----:B0-----:R-:W-:-:S04]  /*22a0*/  @P0 FFMA R23, R22, R11, -1 ;  /* 0xbf80000016170423 */ /* 0x001fc8000000000b */
[----:B------:R-:W-:-:S04]  /*22b0*/  @P0 FADD.FTZ R24, -R23, -RZ ;  /* 0x800000ff17180221 */ /* 0x000fc80000010100 */
[----:B------:R-:W-:-:S04]  /*22c0*/  @P0 FFMA R11, R11, R24, R11 ;  /* 0x000000180b0b0223 */ /* 0x000fc8000000000b */
[----:B------:R-:W-:Y:S01]  /*22d0*/  @P0 FFMA R17, R11, 1.84467440737095516160e+19, RZ ;  /* 0x5f8000000b110823 */ /* 0x000fe200000000ff */
[----:B------:R-:W-:Y:S06]  /*22e0*/  BRA `(.L_x_33) ;  /* 0x0000000000887947 */ /* 0x000fec0003800000 */
.L_x_32:
[----:B------:R-:W-:-:S05]  /*22f0*/  VIADD R27, R25, 0xffffff03 ;  /* 0xffffff03191b7836 */ /* 0x000fca0000000000 */
[----:B------:R-:W-:-:S13]  /*2300*/  ISETP.GT.U32.AND P0, PT, R27, 0x1, PT ;  /* 0x000000011b00780c */ /* 0x000fda0003f04070 */
[----:B------:R-:W-:Y:S05]  /*2310*/  @P0 BRA `(.L_x_34) ;  /* 0x0000000000780947 */ /* 0x000fea0003800000 */
[----:B------:R-:W-:Y:S01]  /*2320*/  LOP3.LUT R11, R10, 0x7fffff, RZ, 0xc0, !PT ;  /* 0x007fffff0a0b7812 */ /* 0x000fe200078ec0ff */
[----:B------:R-:W-:-:S03]  /*2330*/  HFMA2 R24, -RZ, RZ, 0, 1.78813934326171875e-07 ;  /* 0x00000003ff187431 */ /* 0x000fc600000001ff */
[----:B------:R-:W-:-:S04]  /*2340*/  LOP3.LUT R11, R11, 0x3f800000, RZ, 0xfc, !PT ;  /* 0x3f8000000b0b7812 */ /* 0x000fc800078efcff */
[----:B------:R-:W0:Y:S01]  /*2350*/  MUFU.RCP R22, R11 ;  /* 0x0000000b00167308 */ /* 0x000e220000001000 */
[----:B------:R-:W-:Y:S01]  /*2360*/  SHF.L.U32 R24, R24, R27, RZ ;  /* 0x0000001b18187219 */ /* 0x000fe200000006ff */
[----:B0-----:R-:W-:-:S04]  /*2370*/  FFMA R17, R11, R22, -1 ;  /* 0xbf8000000b117423 */ /* 0x001fc80000000016 */
[----:B------:R-:W-:-:S04]  /*2380*/  FADD.FTZ R17, -R17, -RZ ;  /* 0x800000ff11117221 */ /* 0x000fc80000010100 */
[CCC-:B------:R-:W-:Y:S01]  /*2390*/  FFMA.RM R23, R22.reuse, R17.reuse, R22.reuse ;  /* 0x0000001116177223 */ /* 0x1c0fe20000004016 */
[----:B------:R-:W-:-:S04]  /*23a0*/  FFMA.RP R22, R22, R17, R22 ;  /* 0x0000001116167223 */ /* 0x000fc80000008016 */
[C---:B------:R-:W-:Y:S02]  /*23b0*/  LOP3.LUT R17, R23.reuse, 0x7fffff, RZ, 0xc0, !PT ;  /* 0x007fffff17117812 */ /* 0x040fe400078ec0ff */
[----:B------:R-:W-:Y:S02]  /*23c0*/  FSETP.NEU.FTZ.AND P0, PT, R23, R22, PT ;  /* 0x000000161700720b */ /* 0x000fe40003f1d000 */
[----:B------:R-:W-:Y:S02]  /*23d0*/  LOP3.LUT R17, R17, 0x800000, RZ, 0xfc, !PT ;  /* 0x0080000011117812 */ /* 0x000fe400078efcff */
[----:B------:R-:W-:Y:S02]  /*23e0*/  SEL R22, RZ, 0xffffffff, !P0 ;  /* 0xffffffffff167807 */ /* 0x000fe40004000000 */
[----:B------:R-:W-:Y:S02]  /*23f0*/  LOP3.LUT R24, R24, R17, RZ, 0xc0, !PT ;  /* 0x0000001118187212 */ /* 0x000fe400078ec0ff */
[----:B------:R-:W-:-:S02]  /*2400*/  IADD3 R22, PT, PT, -R22, RZ, RZ ;  /* 0x000000ff16167210 */ /* 0x000fc40007ffe1ff */
[-C--:B------:R-:W-:Y:S02]  /*2410*/  SHF.R.U32.HI R24, RZ, R27.reuse, R24 ;  /* 0x0000001bff187219 */ /* 0x080fe40000011618 */
[----:B------:R-:W-:Y:S02]  /*2420*/  LOP3.LUT P1, RZ, R22, R27, R17, 0xf8, !PT ;  /* 0x0000001b16ff7212 */ /* 0x000fe4000782f811 */
[C---:B------:R-:W-:Y:S02]  /*2430*/  LOP3.LUT P0, RZ, R24.reuse, 0x1, RZ, 0xc0, !PT ;  /* 0x0000000118ff7812 */ /* 0x040fe4000780c0ff */
[----:B------:R-:W-:Y:S02]  /*2440*/  LOP3.LUT P2, RZ, R24, 0x2, RZ, 0xc0, !PT ;  /* 0x0000000218ff7812 */ /* 0x000fe4000784c0ff */
[----:B------:R-:W-:Y:S02]  /*2450*/  IADD3 R22, PT, PT, R25, -0xfc, RZ ;  /* 0xffffff0419167810 */ /* 0x000fe40007ffe0ff */
[----:B------:R-:W-:-:S02]  /*2460*/  PLOP3.LUT P0, PT, P0, P1, P2, 0xe0, 0x0 ;  /* 0x000000000000781c */ /* 0x000fc40000703c20 */
[----:B------:R-:W-:Y:S02]  /*2470*/  LOP3.LUT P1, RZ, R10, 0x7fffff, RZ, 0xc0, !PT ;  /* 0x007fffff0aff7812 */ /* 0x000fe4000782c0ff */
[----:B------:R-:W-:Y:S02]  /*2480*/  SEL R11, RZ, 0x1, !P0 ;  /* 0x00000001ff0b7807 */ /* 0x000fe40004000000 */
[----:B------:R-:W-:-:S03]  /*2490*/  SHF.R.U32.HI R17, RZ, R22, R17 ;  /* 0x00000016ff117219 */ /* 0x000fc60000011611 */
[----:B------:R-:W-:-:S05]  /*24a0*/  IMAD.MOV R11, RZ, RZ, -R11 ;  /* 0x000000ffff0b7224 */ /* 0x000fca00078e0a0b */
[----:B------:R-:W-:-:S13]  /*24b0*/  ISETP.GE.AND P0, PT, R11, RZ, PT ;  /* 0x000000ff0b00720c */ /* 0x000fda0003f06270 */
[----:B------:R-:W-:-:S05]  /*24c0*/  @!P0 IADD3 R17, PT, PT, R17, 0x1, RZ ;  /* 0x0000000111118810 */ /* 0x000fca0007ffe0ff */
[----:B------:R-:W-:-:S05]  /*24d0*/  @!P1 IMAD.SHL.U32 R17, R17, 0x2, RZ ;  /* 0x0000000211119824 */ /* 0x000fca00078e00ff */
[----:B------:R-:W-:Y:S01]  /*24e0*/  LOP3.LUT R17, R17, 0x80000000, R10, 0xf8, !PT ;  /* 0x8000000011117812 */ /* 0x000fe200078ef80a */
[----:B------:R-:W-:Y:S06]  /*24f0*/  BRA `(.L_x_33) ;  /* 0x0000000000047947 */ /* 0x000fec0003800000 */
.L_x_34:
[----:B------:R0:W1:Y:S02]  /*2500*/  MUFU.RCP R17, R10 ;  /* 0x0000000a00117308 */ /* 0x0000640000001000 */
.L_x_33:
[----:B------:R-:W-:Y:S05]  /*2510*/  BSYNC.RECONVERGENT B1 ;  /* 0x0000000000017941 */ /* 0x000fea0003800200 */
.L_x_31:
[----:B------:R-:W-:Y:S01]  /*2520*/  HFMA2 R11, -RZ, RZ, 0, 0 ;  /* 0x00000000ff0b7431 */ /* 0x000fe200000001ff */
[----:B0-----:R-:W-:-:S04]  /*2530*/  MOV R10, R14 ;  /* 0x0000000e000a7202 */ /* 0x001fc80000000f00 */
[----:B-1----:R-:W-:Y:S05]  /*2540*/  RET.REL.NODEC R10 `(_Z24_gs_render_backward_cudaPKfS0_S0_S0_PfS1_S1_iiiif) ;  /* 0xffffffd80aac7950 */ /* 0x002fea0003c3ffff */
        .weak           $__internal_2_$__cuda_sm3x_div_rn_noftz_f32_slowpath
        .type           $__internal_2_$__cuda_sm3x_div_rn_noftz_f32_slowpath,@function
        .size           $__internal_2_$__cuda_sm3x_div_rn_noftz_f32_slowpath,(.L_x_87 - $__internal_2_$__cuda_sm3x_div_rn_noftz_f32_slowpath)
$__internal_2_$__cuda_sm3x_div_rn_noftz_f32_slowpath:
[----:B------:R-:W-:Y:S01]  /*2550*/  SHF.R.U32.HI R0, RZ, 0x17, R4 ;  /* 0x00000017ff007819 */ /* 0x000fe20000011604 */
[----:B------:R-:W-:Y:S04]  /*2560*/  BSSY.RECONVERGENT B1, `(.L_x_35) ;  /* 0x000005d000017945 */ /* 0x000fe80003800200 */
[----:B------:R-:W-:Y:S01]  /*2570*/  BSSY.RELIABLE B2, `(.L_x_36) ;  /* 0x000001b000027945 */ /* 0x000fe20003800100 */
[----:B------:R-:W-:Y:S02]  /*2580*/  MOV R5, R4 ;  /* 0x0000000400057202 */ /* 0x000fe40000000f00 */
[----:B------:R-:W-:-:S05]  /*2590*/  LOP3.LUT R3, R0, 0xff, RZ, 0xc0, !PT ;  /* 0x000000ff00037812 */ /* 0x000fca00078ec0ff */
[----:B------:R-:W-:-:S05]  /*25a0*/  VIADD R11, R3, 0xffffffff ;  /* 0xffffffff030b7836 */ /* 0x000fca0000000000 */
[----:B------:R-:W-:-:S13]  /*25b0*/  ISETP.GT.U32.AND P0, PT, R11, 0xfd, PT ;  /* 0x000000fd0b00780c */ /* 0x000fda0003f04070 */
[----:B------:R-:W-:Y:S01]  /*25c0*/  @!P0 MOV R10, RZ ;  /* 0x000000ff000a8202 */ /* 0x000fe20000000f00 */
[----:B------:R-:W-:Y:S06]  /*25d0*/  @!P0 BRA `(.L_x_37) ;  /* 0x0000000000508947 */ /* 0x000fec0003800000 */
[----:B------:R-:W-:Y:S01]  /*25e0*/  FSETP.GTU.FTZ.AND P0, PT, |R4|, +INF , PT ;  /* 0x7f8000000400780b */ /* 0x000fe20003f1c200 */
[----:B------:R-:W-:-:S12]  /*25f0*/  IMAD.MOV.U32 R0, RZ, RZ, R4 ;  /* 0x000000ffff007224 */ /* 0x000fd800078e0004 */
[----:B------:R-:W-:Y:S05]  /*2600*/  @P0 BREAK.RELIABLE B2 ;  /* 0x0000000000020942 */ /* 0x000fea0003800100 */
[----:B------:R-:W-:Y:S05]  /*2610*/  @P0 BRA `(.L_x_38) ;  /* 0x0000000400400947 */ /* 0x000fea0003800000 */
[----:B------:R-:W-:-:S05]  /*2620*/  HFMA2 R4, -RZ, RZ, -1.75, 0 ;  /* 0xbf000000ff047431 */ /* 0x000fca00000001ff */
[----:B------:R-:W-:-:S13]  /*2630*/  LOP3.LUT P0, RZ, R5, 0x7fffffff, R4, 0xc8, !PT ;  /* 0x7fffffff05ff7812 */ /* 0x000fda000780c804 */
[----:B------:R-:W-:Y:S05]  /*2640*/  @!P0 BREAK.RELIABLE B2 ;  /* 0x0000000000028942 */ /* 0x000fea0003800100 */
[----:B------:R-:W-:Y:S05]  /*2650*/  @!P0 BRA `(.L_x_39) ;  /* 0x0000000400288947 */ /* 0x000fea0003800000 */
[----:B------:R-:W-:Y:S02]  /*2660*/  FSETP.NEU.FTZ.AND P0, PT, |R0|, +INF , PT ;  /* 0x7f8000000000780b */ /* 0x000fe40003f1d200 */
[----:B------:R-:W-:-:S04]  /*2670*/  LOP3.LUT P1, RZ, R4, 0x7fffffff, RZ, 0xc0, !PT ;  /* 0x7fffffff04ff7812 */ /* 0x000fc8000782c0ff */
[----:B------:R-:W-:-:S13]  /*2680*/  PLOP3.LUT P0, PT, P0, P1, PT, 0x2f, 0xf2 ;  /* 0x0000000000f2781c */ /* 0x000fda0000702577 */
[----:B------:R-:W-:Y:S05]  /*2690*/  @P0 BREAK.RELIABLE B2 ;  /* 0x0000000000020942 */ /* 0x000fea0003800100 */
[----:B------:R-:W-:Y:S05]  /*26a0*/  @P0 BRA `(.L_x_40) ;  /* 0x00000004000c0947 */ /* 0x000fea0003800000 */
[----:B------:R-:W-:-:S13]  /*26b0*/  LOP3.LUT P0, RZ, R5, 0x7fffffff, RZ, 0xc0, !PT ;  /* 0x7fffffff05ff7812 */ /* 0x000fda000780c0ff */
[----:B------:R-:W-:Y:S05]  /*26c0*/  @!P0 BREAK.RELIABLE B2 ;  /* 0x0000000000028942 */ /* 0x000fea0003800100 */
[----:B------:R-:W-:Y:S05]  /*26d0*/  @!P0 BRA `(.L_x_41) ;  /* 0x0000000000f48947 */ /* 0x000fea0003800000 */
[----:B------:R-:W-:Y:S02]  /*26e0*/  ISETP.GE.AND P0, PT, R11, RZ, PT ;  /* 0x000000ff0b00720c */ /* 0x000fe40003f06270 */
[----:B------:R-:W-:-:S11]  /*26f0*/  MOV R10, RZ ;  /* 0x000000ff000a7202 */ /* 0x000fd60000000f00 */
[----:B------:R-:W-:Y:S01]  /*2700*/  @!P0 FFMA R5, R0, 1.84467440737095516160e+19, RZ ;  /* 0x5f80000000058823 */ /* 0x000fe200000000ff */
[----:B------:R-:W-:-:S07]  /*2710*/  @!P0 VIADD R10, R10, 0x40 ;  /* 0x000000400a0a8836 */ /* 0x000fce0000000000 */
.L_x_37:
[----:B------:R-:W-:Y:S05]  /*2720*/  BSYNC.RELIABLE B2 ;  /* 0x0000000000027941 */ /* 0x000fea0003800100 */
.L_x_36:
[----:B------:R-:W-:Y:S01]  /*2730*/  LEA R0, R3, 0xc0800000, 0x17 ;  /* 0xc080000003007811 */ /* 0x000fe200078eb8ff */
[----:B------:R-:W-:Y:S01]  /*2740*/  UMOV UR4, 0xbf000000 ;  /* 0xbf00000000047882 */ /* 0x000fe20000000000 */
[----:B------:R-:W-:Y:S01]  /*2750*/  IADD3 R3, PT, PT, R10, 0x7e, -R3 ;  /* 0x0000007e0a037810 */ /* 0x000fe20007ffe803 */
[----:B------:R-:W-:Y:S01]  /*2760*/  UIADD3 UR4, UPT, UPT, UR4, 0x800000, URZ ;  /* 0x0080000004047890 */ /* 0x000fe2000fffe0ff */
[----:B------:R-:W-:Y:S01]  /*2770*/  IADD3 R5, PT, PT, -R0, R5, RZ ;  /* 0x0000000500057210 */ /* 0x000fe20007ffe1ff */
[----:B------:R-:W-:Y:S03]  /*2780*/  BSSY.RECONVERGENT B2, `(.L_x_42) ;  /* 0x0000031000027945 */ /* 0x000fe60003800200 */
[----:B------:R-:W0:Y:S01]  /*2790*/  MUFU.RCP R0, R5 ;  /* 0x0000000500007308 */ /* 0x000e220000001000 */
[----:B------:R-:W-:-:S04]  /*27a0*/  FADD.FTZ R11, -R5, -RZ ;  /* 0x800000ff050b7221 */ /* 0x000fc80000010100 */
[----:B0-----:R-:W-:-:S04]  /*27b0*/  FFMA R17, R0, R11, 1 ;  /* 0x3f80000000117423 */ /* 0x001fc8000000000b */
[----:B------:R-:W-:-:S04]  /*27c0*/  FFMA R0, R0, R17, R0 ;  /* 0x0000001100007223 */ /* 0x000fc80000000000 */
[----:B------:R-:W-:-:S04]  /*27d0*/  FFMA R4, R0, UR4, RZ ;  /* 0x0000000400047c23 */ /* 0x000fc800080000ff */
[----:B------:R-:W-:-:S04]  /*27e0*/  FFMA R17, R11, R4, UR4 ;  /* 0x000000040b117e23 */ /* 0x000fc80008000004 */
[----:B------:R-:W-:-:S04]  /*27f0*/  FFMA R17, R0, R17, R4 ;  /* 0x0000001100117223 */ /* 0x000fc80000000004 */
[----:B------:R-:W-:-:S04]  /*2800*/  FFMA R14, R11, R17, UR4 ;  /* 0x000000040b0e7e23 */ /* 0x000fc80008000011 */
[----:B------:R-:W-:-:S05]  /*2810*/  FFMA R11, R0, R14, R17 ;  /* 0x0000000e000b7223 */ /* 0x000fca0000000011 */
[----:B------:R-:W-:-:S04]  /*2820*/  SHF.R.U32.HI R4, RZ, 0x17, R11 ;  /* 0x00000017ff047819 */ /* 0x000fc8000001160b */
[----:B------:R-:W-:-:S04]  /*2830*/  LOP3.LUT R4, R4, 0xff, RZ, 0xc0, !PT ;  /* 0x000000ff04047812 */ /* 0x000fc800078ec0ff */
[----:B------:R-:W-:-:S05]  /*2840*/  IADD3 R10, PT, PT, R4, R3, RZ ;  /* 0x00000003040a7210 */ /* 0x000fca0007ffe0ff */
[----:B------:R-:W-:-:S05]  /*2850*/  VIADD R4, R10, 0xffffffff ;  /* 0xffffffff0a047836 */ /* 0x000fca0000000000 */
[----:B------:R-:W-:-:S13]  /*2860*/  ISETP.GE.U32.AND P0, PT, R4, 0xfe, PT ;  /* 0x000000fe0400780c */ /* 0x000fda0003f06070 */
[----:B------:R-:W-:Y:S05]  /*2870*/  @!P0 BRA `(.L_x_43) ;  /* 0x0000000000808947 */ /* 0x000fea0003800000 */
[----:B------:R-:W-:-:S13]  /*2880*/  ISETP.GT.AND P0, PT, R10, 0xfe, PT ;  /* 0x000000fe0a00780c */ /* 0x000fda0003f04270 */
[----:B------:R-:W-:Y:S05]  /*2890*/  @P0 BRA `(.L_x_44) ;  /* 0x00000000006c0947 */ /* 0x000fea0003800000 */
[----:B------:R-:W-:-:S13]  /*28a0*/  ISETP.GE.AND P0, PT, R10, 0x1, PT ;  /* 0x000000010a00780c */ /* 0x000fda0003f06270 */
[----:B------:R-:W-:Y:S05]  /*28b0*/  @P0 BRA `(.L_x_45) ;  /* 0x0000000000740947 */ /* 0x000fea0003800000 */
[----:B------:R-:W-:Y:S02]  /*28c0*/  ISETP.GE.AND P0, PT, R10, -0x18, PT ;  /* 0xffffffe80a00780c */ /* 0x000fe40003f06270 */
[----:B------:R-:W-:-:S11]  /*28d0*/  LOP3.LUT R11, R11, 0x80000000, RZ, 0xc0, !PT ;  /* 0x800000000b0b7812 */ /* 0x000fd600078ec0ff */
[----:B------:R-:W-:Y:S05]  /*28e0*/  @!P0 BRA `(.L_x_45) ;  /* 0x0000000000688947 */ /* 0x000fea0003800000 */
[-CC-:B------:R-:W-:Y:S01]  /*28f0*/  FFMA.RZ R3, R0, R14.reuse, R17.reuse ;  /* 0x0000000e00037223 */ /* 0x180fe2000000c011 */
[C---:B------:R-:W-:Y:S02]  /*2900*/  IADD3 R5, PT, PT, R10.reuse, 0x20, RZ ;  /* 0x000000200a057810 */ /* 0x040fe40007ffe0ff */
[----:B------:R-:W-:Y:S02]  /*2910*/  ISETP.NE.AND P2, PT, R10, RZ, PT ;  /* 0x000000ff0a00720c */ /* 0x000fe40003f45270 */
[----:B------:R-:W-:Y:S01]  /*2920*/  LOP3.LUT R4, R3, 0x7fffff, RZ, 0xc0, !PT ;  /* 0x007fffff03047812 */ /* 0x000fe200078ec0ff */
[CCC-:B------:R-:W-:Y:S01]  /*2930*/  FFMA.RP R3, R0.reuse, R14.reuse, R17.reuse ;  /* 0x0000000e00037223 */ /* 0x1c0fe20000008011 */
[----:B------:R-:W-:Y:S01]  /*2940*/  FFMA.RM R0, R0, R14, R17 ;  /* 0x0000000e00007223 */ /* 0x000fe20000004011 */
[----:B------:R-:W-:Y:S02]  /*2950*/  ISETP.NE.AND P1, PT, R10, RZ, PT ;  /* 0x000000ff0a00720c */ /* 0x000fe40003f25270 */
[----:B------:R-:W-:-:S02]  /*2960*/  LOP3.LUT R4, R4, 0x800000, RZ, 0xfc, !PT ;  /* 0x0080000004047812 */ /* 0x000fc400078efcff */
[----:B------:R-:W-:Y:S02]  /*2970*/  IADD3 R10, PT, PT, -R10, RZ, RZ ;  /* 0x000000ff0a0a7210 */ /* 0x000fe40007ffe1ff */
[----:B------:R-:W-:Y:S02]  /*2980*/  SHF.L.U32 R5, R4, R5, RZ ;  /* 0x0000000504057219 */ /* 0x000fe400000006ff */
[----:B------:R-:W-:Y:S02]  /*2990*/  FSETP.NEU.FTZ.AND P0, PT, R3, R0, PT ;  /* 0x000000000300720b */ /* 0x000fe40003f1d000 */
[----:B------:R-:W-:Y:S02]  /*29a0*/  SEL R3, R10, RZ, P2 ;  /* 0x000000ff0a037207 */ /* 0x000fe40001000000 */
[----:B------:R-:W-:Y:S02]  /*29b0*/  ISETP.NE.AND P1, PT, R5, RZ, P1 ;  /* 0x000000ff0500720c */ /* 0x000fe40000f25270 */
[----:B------:R-:W-:-:S02]  /*29c0*/  SHF.R.U32.HI R3, RZ, R3, R4 ;  /* 0x00000003ff037219 */ /* 0x000fc40000011604 */
[----:B------:R-:W-:Y:S02]  /*29d0*/  PLOP3.LUT P0, PT, P0, P1, PT, 0xf8, 0x8f ;  /* 0x00000000008f781c */ /* 0x000fe40000703f70 */
[----:B------:R-:W-:Y:S02]  /*29e0*/  SHF.R.U32.HI R5, RZ, 0x1, R3 ;  /* 0x00000001ff057819 */ /* 0x000fe40000011603 */
[----:B------:R-:W-:-:S04]  /*29f0*/  SEL R0, RZ, 0x1, !P0 ;  /* 0x00000001ff007807 */ /* 0x000fc80004000000 */
[----:B------:R-:W-:-:S04]  /*2a00*/  LOP3.LUT R0, R0, 0x1, R5, 0xf8, !PT ;  /* 0x0000000100007812 */ /* 0x000fc800078ef805 */
[----:B------:R-:W-:-:S05]  /*2a10*/  LOP3.LUT R0, R0, R3, RZ, 0xc0, !PT ;  /* 0x0000000300007212 */ /* 0x000fca00078ec0ff */
[----:B------:R-:W-:-:S05]  /*2a20*/  IMAD.IADD R0, R5, 0x1, R0 ;  /* 0x0000000105007824 */ /* 0x000fca00078e0200 */
[----:B------:R-:W-:Y:S01]  /*2a30*/  LOP3.LUT R11, R0, R11, RZ, 0xfc, !PT ;  /* 0x0000000b000b7212 */ /* 0x000fe200078efcff */
[----:B------:R-:W-:Y:S06]  /*2a40*/  BRA `(.L_x_45) ;  /* 0x0000000000107947 */ /* 0x000fec0003800000 */
.L_x_44:
[----:B------:R-:W-:-:S04]  /*2a50*/  LOP3.LUT R11, R11, 0x80000000, RZ, 0xc0, !PT ;  /* 0x800000000b0b7812 */ /* 0x000fc800078ec0ff */
[----:B------:R-:W-:Y:S01]  /*2a60*/  LOP3.LUT R11, R11, 0x7f800000, RZ, 0xfc, !PT ;  /* 0x7f8000000b0b7812 */ /* 0x000fe200078efcff */
[----:B------:R-:W-:Y:S06]  /*2a70*/  BRA `(.L_x_45) ;  /* 0x0000000000047947 */ /* 0x000fec0003800000 */
.L_x_43:
[----:B------:R-:W-:-:S07]  /*2a80*/  LEA R11, R3, R11, 0x17 ;  /* 0x0000000b030b7211 */ /* 0x000fce00078eb8ff */
.L_x_45:
[----:B------:R-:W-:Y:S05]  /*2a90*/  BSYNC.RECONVERGENT B2 ;  /* 0x0000000000027941 */ /* 0x000fea0003800200 */
.L_x_42:
[----:B------:R-:W-:Y:S05]  /*2aa0*/  BRA `(.L_x_46) ;  /* 0x0000000000207947 */ /* 0x000fea0003800000 */
.L_x_41:
[----:B------:R-:W-:-:S04]  /*2ab0*/  LOP3.LUT R4, R5, 0x80000000, R4, 0x48, !PT ;  /* 0x8000000005047812 */ /* 0x000fc800078e4804 */
[----:B------:R-:W-:Y:S01]  /*2ac0*/  LOP3.LUT R11, R4, 0x7f800000, RZ, 0xfc, !PT ;  /* 0x7f800000040b7812 */ /* 0x000fe200078efcff */
[----:B------:R-:W-:Y:S06]  /*2ad0*/  BRA `(.L_x_46) ;  /* 0x0000000000147947 */ /* 0x000fec0003800000 */
.L_x_40:
[----:B------:R-:W-:Y:S01]  /*2ae0*/  LOP3.LUT R11, R5, 0x80000000, R4, 0x48, !PT ;  /* 0x80000000050b7812 */ /* 0x000fe200078e4804 */
[----:B------:R-:W-:Y:S06]  /*2af0*/  BRA `(.L_x_46) ;  /* 0x00000000000c7947 */ /* 0x000fec0003800000 */
.L_x_39:
[----:B------:R-:W0:Y:S01]  /*2b00*/  MUFU.RSQ R11, -QNAN ;  /* 0xffc00000000b7908 */ /* 0x000e220000001400 */
[----:B------:R-:W-:Y:S05]  /*2b10*/  BRA `(.L_x_46) ;  /* 0x0000000000047947 */ /* 0x000fea0003800000 */
.L_x_38:
[----:B------:R-:W-:-:S07]  /*2b20*/  FADD.FTZ R11, R0, -0.5 ;  /* 0xbf000000000b7421 */ /* 0x000fce0000010000 */
.L_x_46:
[----:B------:R-:W-:Y:S05]  /*2b30*/  BSYNC.RECONVERGENT B1 ;  /* 0x0000000000017941 */ /* 0x000fea0003800200 */
.L_x_35:
[----:B------:R-:W-:-:S04]  /*2b40*/  HFMA2 R3, -RZ, RZ, 0, 0 ;  /* 0x00000000ff037431 */ /* 0x000fc800000001ff */
[----:B0-----:R-:W-:Y:S05]  /*2b50*/  RET.REL.NODEC R2 `(_Z24_gs_render_backward_cudaPKfS0_S0_S0_PfS1_S1_iiiif) ;  /* 0xffffffd402287950 */ /* 0x001fea0003c3ffff */
.L_x_47:
[----:B------:R-:W-:-:S00]  /*2b60*/  BRA `(.L_x_47) ;  /* 0xfffffffc00fc7947 */ /* 0x000fc0000383ffff */
[----:B------:R-:W-:-:S00]  /*2b70*/  NOP ;  /* 0x0000000000007918 */ /* 0x000fc00000000000 */
        /* <DEDUP_REMOVED lines=8> */
.L_x_87:


//--------------------- .text._Z15_gs_render_cudaPKfS0_S0_Pfiiiif --------------------------
	.section	.text._Z15_gs_render_cudaPKfS0_S0_Pfiiiif,"ax",@progbits
	.align	128
        .global         _Z15_gs_render_cudaPKfS0_S0_Pfiiiif
        .type           _Z15_gs_render_cudaPKfS0_S0_Pfiiiif,@function
        .size           _Z15_gs_render_cudaPKfS0_S0_Pfiiiif,(.L_x_90 - _Z15_gs_render_cudaPKfS0_S0_Pfiiiif)
        .other          _Z15_gs_render_cudaPKfS0_S0_Pfiiiif,@"STO_CUDA_ENTRY STV_DEFAULT"
_Z15_gs_render_cudaPKfS0_S0_Pfiiiif:
.text._Z15_gs_render_cudaPKfS0_S0_Pfiiiif:
[----:B------:R-:W-:Y:S08]  /*0000*/  LDC R1, c[0x0][0x37c] ;  /* 0x0000df00ff017b82 */ /* 0x000ff00000000800 */
[----:B------:R-:W0:Y:S01]  /*0010*/  LDC R7, c[0x0][0x3a8] ;  /* 0x0000ea00ff077b82 */ /* 0x000e220000000800 */
[----:B------:R-:W1:Y:S01]  /*0020*/  S2R R5, SR_TID.X ;  /* 0x0000000000057919 */ /* 0x000e620000002100 */
[----:B------:R-:W2:Y:S06]  /*0030*/  LDCU UR5, c[0x0][0x3a4] ;  /* 0x00007480ff0577ac */ /* 0x000eac0008000800 */
[----:B------:R-:W1:Y:S08]  /*0040*/  S2UR UR4, SR_CTAID.X ;  /* 0x00000000000479c3 */ /* 0x000e700000002500 */
[----:B------:R-:W1:Y:S01]  /*0050*/  LDC R0, c[0x0][0x360] ;  /* 0x0000d800ff007b82 */ /* 0x000e620000000800 */
[----:B0-----:R-:W-:-:S04]  /*0060*/  IABS R9, R7 ;  /* 0x0000000700097213 */ /* 0x001fc80000000000 */
[----:B------:R-:W0:Y:S01]  /*0070*/  I2F.RP R4, R9 ;  /* 0x0000000900047306 */ /* 0x000e220000209400 */
[----:B-1----:R-:W-:-:S07]  /*0080*/  IMAD R0, R0, UR4, R5 ;  /* 0x0000000400007c24 */ /* 0x002fce000f8e0205 */
[----:B0-----:R-:W0:Y:S02]  /*0090*/  MUFU.RCP R4, R4 ;  /* 0x0000000400047308 */ /* 0x001e240000001000 */
[----:B0-----:R-:W-:Y:S01]  /*00a0*/  VIADD R2, R4, 0xffffffe ;  /* 0x0ffffffe04027836 */ /* 0x001fe20000000000 */
[----:B------:R-:W-:-:S05]  /*00b0*/  IABS R4, R0 ;  /* 0x0000000000047213 */ /* 0x000fca0000000000 */
[----:B------:R0:W1:Y:S02]  /*00c0*/  F2I.FTZ.U32.TRUNC.NTZ R3, R2 ;  /* 0x0000000200037305 */ /* 0x000064000021f000 */
[----:B0-----:R-:W-:Y:S02]  /*00d0*/  IMAD.MOV.U32 R2, RZ, RZ, RZ ;  /* 0x000000ffff027224 */ /* 0x001fe400078e00ff */
[----:B-1----:R-:W-:-:S04]  /*00e0*/  IMAD.MOV R6, RZ, RZ, -R3 ;  /* 0x000000ffff067224 */ /* 0x002fc800078e0a03 */
[----:B------:R-:W-:-:S04]  /*00f0*/  IMAD R5, R6, R9, RZ ;  /* 0x0000000906057224 */ /* 0x000fc800078e02ff */
[----:B------:R-:W-:-:S06]  /*0100*/  IMAD.HI.U32 R3, R3, R5, R2 ;  /* 0x0000000503037227 */ /* 0x000fcc00078e0002 */
[----:B------:R-:W-:-:S05]  /*0110*/  IMAD.HI.U32 R10, R3, R4, RZ ;  /* 0x00000004030a7227 */ /* 0x000fca00078e00ff */
[----:B------:R-:W-:-:S05]  /*0120*/  IADD3 R3, PT, PT, -R10, RZ, RZ ;  /* 0x000000ff0a037210 */ /* 0x000fca0007ffe1ff */
[----:B------:R-:W-:-:S05]  /*0130*/  IMAD R2, R9, R3, R4 ;  /* 0x0000000309027224 */ /* 0x000fca00078e0204 */
[----:B------:R-:W-:-:S13]  /*0140*/  ISETP.GT.U32.AND P1, PT, R9, R2, PT ;  /* 0x000000020900720c */ /* 0x000fda0003f24070 */
[----:B------:R-:W-:Y:S02]  /*0150*/  @!P1 IMAD.IADD R2, R2, 0x1, -R9 ;  /* 0x0000000102029824 */ /* 0x000fe400078e0a09 */
[----:B------:R-:W-:Y:S01]  /*0160*/  @!P1 VIADD R10, R10, 0x1 ;  /* 0x000000010a0a9836 */ /* 0x000fe20000000000 */
[----:B------:R-:W-:Y:S02]  /*0170*/  ISETP.NE.AND P1, PT, R7, RZ, PT ;  /* 0x000000ff0700720c */ /* 0x000fe40003f25270 */
[----:B------:R-:W-:Y:S02]  /*0180*/  ISETP.GE.U32.AND P0, PT, R2, R9, PT ;  /* 0x000000090200720c */ /* 0x000fe40003f06070 */
[----:B------:R-:W-:-:S04]  /*0190*/  LOP3.LUT R2, R0, R7, RZ, 0x3c, !PT ;  /* 0x0000000700027212 */ /* 0x000fc800078e3cff */
[----:B------:R-:W-:-:S07]  /*01a0*/  ISETP.GE.AND P2, PT, R2, RZ, PT ;  /* 0x000000ff0200720c */ /* 0x000fce0003f46270 */
[----:B------:R-:W-:-:S06]  /*01b0*/  @P0 VIADD R10, R10, 0x1 ;  /* 0x000000010a0a0836 */ /* 0x000fcc0000000000 */
[----:B------:R-:W-:Y:S02]  /*01c0*/  @!P2 IADD3 R10, PT, PT, -R10, RZ, RZ ;  /* 0x000000ff0a0aa210 */ /* 0x000fe40007ffe1ff */
[----:B------:R-:W-:-:S04]  /*01d0*/  @!P1 LOP3.LUT R10, RZ, R7, RZ, 0x33, !PT ;  /* 0x00000007ff0a9212 */ /* 0x000fc800078e33ff */
[----:B--2---:R-:W-:-:S04]  /*01e0*/  ISETP.GE.AND P0, PT, R10, UR5, PT ;  /* 0x000000050a007c0c */ /* 0x004fc8000bf06270 */
[----:B------:R-:W-:-:S13]  /*01f0*/  ISETP.LT.OR P0, PT, R7, RZ, P0 ;  /* 0x000000ff0700720c */ /* 0x000fda0000701670 */
[----:B------:R-:W-:Y:S05]  /*0200*/  @P0 EXIT ;  /* 0x000000000000094d */ /* 0x000fea0003800000 */
[----:B------:R-:W0:Y:S02]  /*0210*/  LDC R2, c[0x0][0x3a0] ;  /* 0x0000e800ff027b82 */ /* 0x000e240000000800 */
[----:B0-----:R-:W-:-:S13]  /*0220*/  ISETP.GE.AND P0, PT, R2, 0x1, PT ;  /* 0x000000010200780c */ /* 0x001fda0003f06270 */
[----:B------:R-:W-:Y:S05]  /*0230*/  @!P0 EXIT ;  /* 0x000000000000894d */ /* 0x000fea0003800000 */
[----:B------:R-:W0:Y:S02]  /*0240*/  LDC R6, c[0x0][0x3ac] ;  /* 0x0000eb00ff067b82 */ /* 0x000e240000000800 */
[----:B0-----:R-:W-:-:S13]  /*0250*/  ISETP.GE.AND P0, PT, R6, 0x1, PT ;  /* 0x000000010600780c */ /* 0x001fda0003f06270 */
[----:B------:R-:W-:Y:S05]  /*0260*/  @!P0 EXIT ;  /* 0x000000000000894d */ /* 0x000fea0003800000 */
[----:B------:R-:W-:Y:S01]  /*0270*/  UIADD3 UR4, UPT, UPT, UR5, -0x1, URZ ;  /* 0xffffffff05047890 */ /* 0x000fe2000fffe0ff */
[----:B------:R-:W-:Y:S01]  /*0280*/  IMAD.MOV.U32 R2, RZ, RZ, 0x1 ;  /* 0x00000001ff027424 */ /* 0x000fe200078e00ff */
[----:B------:R-:W-:Y:S07]  /*0290*/  BSSY.RECONVERGENT B0, `(.L_x_48) ;  /* 0x000001c000007945 */ /* 0x000fee0003800200 */
[----:B------:R-:W0:Y:S08]  /*02a0*/  I2F.F64 R4, UR4 ;  /* 0x0000000400047d12 */ /* 0x000e300008201c00 */
[----:B0-----:R-:W0:Y:S02]  /*02b0*/  MUFU.RCP64H R3, R5 ;  /* 0x0000000500037308 */ /* 0x001e240000001800 */
[----:B0-----:R-:W-:-:S08]  /*02c0*/  DFMA R8, -R4, R2, 1 ;  /* 0x3ff000000408742b */ /* 0x001fd00000000102 */
[----:B------:R-:W-:Y:S02]  /*02d0*/  DFMA R12, R8, R8, R8 ;  /* 0x00000008080c722b */ /* 0x000fe40000000008 */
[----:B------:R-:W0:Y:S06]  /*02e0*/  I2F.F64 R8, R10 ;  /* 0x0000000a00087312 */ /* 0x000e2c0000201c00 */
[----:B------:R-:W-:-:S08]  /*02f0*/  DFMA R12, R2, R12, R2 ;  /* 0x0000000c020c722b */ /* 0x000fd00000000002 */
[----:B------:R-:W-:Y:S02]  /*0300*/  DFMA R2, -R4, R12, 1 ;  /* 0x3ff000000402742b */ /* 0x000fe4000000010c */
[----:B0-----:R-:W-:-:S06]  /*0310*/  DADD R8, R8, R8 ;  /* 0x0000000008087229 */ /* 0x001fcc0000000008 */
[----:B------:R-:W-:-:S04]  /*0320*/  DFMA R2, R12, R2, R12 ;  /* 0x000000020c02722b */ /* 0x000fc8000000000c */
[----:B------:R-:W-:-:S04]  /*0330*/  FSETP.GEU.AND P1, PT, |R9|, 6.5827683646048100446e-37, PT ;  /* 0x036000000900780b */ /* 0x000fc80003f2e200 */
[----:B------:R-:W-:-:S08]  /*0340*/  DMUL R12, R8, R2 ;  /* 0x00000002080c7228 */ /* 0x000fd00000000000 */
[----:B------:R-:W-:-:S08]  /*0350*/  DFMA R14, -R4, R12, R8 ;  /* 0x0000000c040e722b */ /* 0x000fd00000000108 */
[----:B------:R-:W-:Y:S01]  /*0360*/  DFMA R2, R2, R14, R12 ;  /* 0x0000000e0202722b */ /* 0x000fe2000000000c */
[----:B------:R-:W-:-:S04]  /*0370*/  IMAD.MOV R12, RZ, RZ, -R10 ;  /* 0x000000ffff0c7224 */ /* 0x000fc800078e0a0a */
[----:B------:R-:W-:-:S05]  /*0380*/  IMAD R0, R7, R12, R0 ;  /* 0x0000000c07007224 */ /* 0x000fca00078e0200 */
[----:B------:R-:W-:Y:S01]  /*0390*/  FFMA R11, RZ, R5, R3 ;  /* 0x00000005ff0b7223 */ /* 0x000fe20000000003 */
[----:B------:R-:W-:-:S04]  /*03a0*/  IMAD R7, R10, R7, R0 ;  /* 0x000000070a077224 */ /* 0x000fc800078e0200 */
[----:B------:R-:W-:Y:S01]  /*03b0*/  FSETP.GT.AND P0, PT, |R11|, 1.469367938527859385e-39, PT ;  /* 0x001000000b00780b */ /* 0x000fe20003f04200 */
[----:B------:R-:W-:-:S12]  /*03c0*/  IMAD R6, R7, R6, RZ ;  /* 0x0000000607067224 */ /* 0x000fd800078e02ff */
[----:B------:R-:W-:Y:S05]  /*03d0*/  @P0 BRA P1, `(.L_x_49) ;  /* 0x00000000001c0947 */ /* 0x000fea0000800000 */
[----:B------:R-:W-:Y:S01]  /*03e0*/  IMAD.MOV.U32 R12, RZ, RZ, R8 ;  /* 0x000000ffff0c7224 */ /* 0x000fe200078e0008 */
[----:B------:R-:W-:Y:S01]  /*03f0*/  MOV R13, R9 ;  /* 0x00000009000d7202 */ /* 0x000fe20000000f00 */
[----:B------:R-:W-:Y:S01]  /*0400*/  IMAD.MOV.U32 R11, RZ, RZ, R5 ;  /* 0x000000ffff0b7224 */ /* 0x000fe200078e0005 */
[----:B------:R-:W-:-:S07]  /*0410*/  MOV R2, 0x430 ;  /* 0x0000043000027802 */ /* 0x000fce0000000f00 */
[----:B------:R-:W-:Y:S05]  /*0420*/  CALL.REL.NOINC `($__internal_3_$__cuda_sm20_div_rn_f64_full) ;  /* 0x0000001000187944 */ /* 0x000fea0003c00000 */
[----:B------:R-:W-:Y:S02]  /*0430*/  IMAD.MOV.U32 R2, RZ, RZ, R14 ;  /* 0x000000ffff027224 */ /* 0x000fe400078e000e */
[----:B------:R-:W-:-:S07]  /*0440*/  IMAD.MOV.U32 R3, RZ, RZ, R15 ;  /* 0x000000ffff037224 */ /* 0x000fce00078e000f */
.L_x_49:
[----:B------:R-:W-:Y:S05]  /*0450*/  BSYNC.RECONVERGENT B0 ;  /* 0x0000000000007941 */ /* 0x000fea0003800200 */
.L_x_48:
[----:B------:R-:W0:Y:S01]  /*0460*/  LDCU UR4, c[0x0][0x3a8] ;  /* 0x00007500ff0477ac */ /* 0x000e220008000800 */
[----:B------:R-:W-:Y:S01]  /*0470*/  MOV R10, 0x1 ;  /* 0x00000001000a7802 */ /* 0x000fe20000000f00 */
[----:B------:R-:W-:Y:S01]  /*0480*/  DADD R2, R2, -1 ;  /* 0xbff0000002027429 */ /* 0x000fe20000000000 */
[----:B------:R-:W-:Y:S09]  /*0490*/  BSSY.RECONVERGENT B0, `(.L_x_50) ;  /* 0x000001b000007945 */ /* 0x000ff20003800200 */
[----:B------:R-:W-:Y:S01]  /*04a0*/  F2F.F32.F64 R3, R2 ;  /* 0x0000000200037310 */ /* 0x000fe20000301000 */
[----:B0-----:R-:W-:-:S09]  /*04b0*/  UIADD3 UR4, UPT, UPT, UR4, -0x1, URZ ;  /* 0xffffffff04047890 */ /* 0x001fd2000fffe0ff */
        /* <DEDUP_REMOVED lines=12> */
[----:B------:R-:W-:-:S10]  /*0580*/  DFMA R4, R10, R12, R4 ;  /* 0x0000000c0a04722b */ /* 0x000fd40000000004 */
[----:B------:R-:W-:-:S05]  /*0590*/  FFMA R7, RZ, R9, R5 ;  /* 0x00000009ff077223 */ /* 0x000fca0000000005 */
[----:B------:R-:W-:-:S13]  /*05a0*/  FSETP.GT.AND P0, PT, |R7|, 1.469367938527859385e-39, PT ;  /* 0x001000000700780b */ /* 0x000fda0003f04200 */
[----:B------:R-:W-:Y:S05]  /*05b0*/  @P0 BRA P1, `(.L_x_51) ;  /* 0x0000000000200947 */ /* 0x000fea0000800000 */
[----:B------:R-:W-:Y:S01]  /*05c0*/  IMAD.MOV.U32 R12, RZ, RZ, R14 ;  /* 0x000000ffff0c7224 */ /* 0x000fe200078e000e */
[----:B------:R-:W-:Y:S01]  /*05d0*/  MOV R11, R9 ;  /* 0x00000009000b7202 */ /* 0x000fe20000000f00 */
[----:B------:R-:W-:Y:S01]  /*05e0*/  IMAD.MOV.U32 R13, RZ, RZ, R15 ;  /* 0x000000ffff0d7224 */ /* 0x000fe200078e000f */
[----:B------:R-:W-:Y:S01]  /*05f0*/  MOV R2, 0x620 ;  /* 0x0000062000027802 */ /* 0x000fe20000000f00 */
[----:B------:R-:W-:-:S07]  /*0600*/  IMAD.MOV.U32 R4, RZ, RZ, R8 ;  /* 0x000000ffff047224 */ /* 0x000fce00078e0008 */
[----:B------:R-:W-:Y:S05]  /*0610*/  CALL.REL.NOINC `($__internal_3_$__cuda_sm20_div_rn_f64_full) ;  /* 0x0000000c009c7944 */ /* 0x000fea0003c00000 */
[----:B------:R-:W-:Y:S02]  /*0620*/  IMAD.MOV.U32 R4, RZ, RZ, R14 ;  /* 0x000000ffff047224 */ /* 0x000fe400078e000e */
[----:B------:R-:W-:-:S07]  /*0630*/  IMAD.MOV.U32 R5, RZ, RZ, R15 ;  /* 0x000000ffff057224 */ /* 0x000fce00078e000f */
.L_x_51:
[----:B------:R-:W-:Y:S05]  /*0640*/  BSYNC.RECONVERGENT B0 ;  /* 0x0000000000007941 */ /* 0x000fea0003800200 */
.L_x_50:
[----:B------:R-:W0:Y:S01]  /*0650*/  LDC R0, c[0x0][0x3ac] ;  /* 0x0000eb00ff007b82 */ /* 0x000e220000000800 */
[----:B------:R-:W-:Y:S01]  /*0660*/  DADD R10, R4, -1 ;  /* 0xbff00000040a7429 */ /* 0x000fe20000000000 */
[----:B------:R-:W-:Y:S01]  /*0670*/  IMAD.MOV.U32 R8, RZ, RZ, RZ ;  /* 0x000000ffff087224 */ /* 0x000fe200078e00ff */
[----:B------:R-:W1:Y:S08]  /*0680*/  LDCU.64 UR6, c[0x0][0x358] ;  /* 0x00006b00ff0677ac */ /* 0x000e700008000a00 */
[----:B------:R2:W3:Y:S01]  /*0690*/  F2F.F32.F64 R10, R10 ;  /* 0x0000000a000a7310 */ /* 0x0004e20000301000 */
[----:B0-----:R-:W-:-:S02]  /*06a0*/  LOP3.LUT R9, R0, 0x7ffffff8, RZ, 0xc0, !PT ;  /* 0x7ffffff800097812 */ /* 0x001fc400078ec0ff */
[C---:B------:R-:W-:Y:S02]  /*06b0*/  LOP3.LUT R7, R0.reuse, 0x7, RZ, 0xc0, !PT ;  /* 0x0000000700077812 */ /* 0x040fe400078ec0ff */
[----:B------:R-:W-:Y:S02]  /*06c0*/  LOP3.LUT R5, R0, 0x3, RZ, 0xc0, !PT ;  /* 0x0000000300057812 */ /* 0x000fe400078ec0ff */
[----:B-123--:R-:W-:-:S07]  /*06d0*/  IADD3 R4, PT, PT, -R9, RZ, RZ ;  /* 0x000000ff09047210 */ /* 0x00efce0007ffe1ff */
.L_x_62:
[----:B0-----:R-:W0:Y:S01]  /*06e0*/  LDC.64 R16, c[0x0][0x388] ;  /* 0x0000e200ff107b82 */ /* 0x001e220000000a00 */
[C---:B------:R-:W-:Y:S01]  /*06f0*/  IMAD.SHL.U32 R15, R8.reuse, 0x2, RZ ;  /* 0x00000002080f7824 */ /* 0x040fe200078e00ff */
[----:B-1----:R-:W1:Y:S01]  /*0700*/  LDCU UR4, c[0x0][0x3b0] ;  /* 0x00007600ff0477ac */ /* 0x002e620008000800 */
[----:B------:R-:W-:-:S05]  /*0710*/  IMAD R11, R8, 0x3, RZ ;  /* 0x00000003080b7824 */ /* 0x000fca00078e02ff */
[----:B------:R-:W2:Y:S01]  /*0720*/  LDC.64 R12, c[0x0][0x380] ;  /* 0x0000e000ff0c7b82 */ /* 0x000ea20000000a00 */
[----:B0-----:R-:W-:-:S05]  /*0730*/  IMAD.WIDE.U32 R16, R15, 0x4, R16 ;  /* 0x000000040f107825 */ /* 0x001fca00078e0010 */
[----:B------:R-:W3:Y:S01]  /*0740*/  LDG.E R15, desc[UR6][R16.64] ;  /* 0x00000006100f7981 */ /* 0x000ee2000c1e1900 */
[----:B--2---:R-:W-:-:S03]  /*0750*/  IMAD.WIDE.U32 R12, R11, 0x4, R12 ;  /* 0x000000040b0c7825 */ /* 0x004fc600078e000c */
[----:B------:R-:W2:Y:S04]  /*0760*/  LDG.E R0, desc[UR6][R16.64+0x4] ;  /* 0x0000040610007981 */ /* 0x000ea8000c1e1900 */
[----:B------:R-:W1:Y:S04]  /*0770*/  LDG.E R11, desc[UR6][R12.64] ;  /* 0x000000060c0b7981 */ /* 0x000e68000c1e1900 */
[----:B------:R-:W4:Y:S01]  /*0780*/  LDG.E R21, desc[UR6][R12.64+0x4] ;  /* 0x000004060c157981 */ /* 0x000f22000c1e1900 */
[----:B------:R-:W-:Y:S01]  /*0790*/  BSSY.RECONVERGENT B0, `(.L_x_52) ;  /* 0x00000ca000007945 */ /* 0x000fe20003800200 */
[----:B---3--:R-:W-:Y:S01]  /*07a0*/  FADD R14, R10, -R15 ;  /* 0x8000000f0a0e7221 */ /* 0x008fe20000000000 */
[----:B--2---:R-:W-:Y:S01]  /*07b0*/  FADD R15, R3, -R0 ;  /* 0x80000000030f7221 */ /* 0x004fe20000000000 */
[----:B-1----:R-:W-:Y:S01]  /*07c0*/  FMUL R19, R11, -UR4 ;  /* 0x800000040b137c20 */ /* 0x002fe20008400000 */
[----:B----4-:R-:W-:-:S04]  /*07d0*/  FMUL R2, R21, -UR4 ;  /* 0x8000000415027c20 */ /* 0x010fc80008400000 */
[----:B------:R-:W-:Y:S01]  /*07e0*/  FSETP.GEU.AND P0, PT, R14, R19, PT ;  /* 0x000000130e00720b */ /* 0x000fe20003f0e000 */
[----:B------:R-:W-:Y:S01]  /*07f0*/  FMUL R19, R11, UR4 ;  /* 0x000000040b137c20 */ /* 0x000fe20008400000 */
[----:B------:R-:W-:Y:S01]  /*0800*/  FMUL R0, R21, UR4 ;  /* 0x0000000415007c20 */ /* 0x000fe20008400000 */
[----:B------:R-:W-:-:S03]  /*0810*/  FSETP.GEU.AND P1, PT, R15, R2, PT ;  /* 0x000000020f00720b */ /* 0x000fc60003f2e000 */
[----:B------:R-:W-:Y:S02]  /*0820*/  FSETP.GT.OR P0, PT, R14, R19, !P0 ;  /* 0x000000130e00720b */ /* 0x000fe40004704400 */
[----:B------:R-:W-:-:S04]  /*0830*/  FSETP.GT.OR P1, PT, R15, R0, !P1 ;  /* 0x000000000f00720b */ /* 0x000fc80004f24400 */
[----:B------:R-:W-:-:S13]  /*0840*/  PLOP3.LUT P0, PT, P0, P1, PT, 0xf8, 0x8f ;  /* 0x00000000008f781c */ /* 0x000fda0000703f70 */
[----:B------:R-:W-:Y:S05]  /*0850*/  @P0 BRA `(.L_x_53) ;  /* 0x0000000800f40947 */ /* 0x000fea0003800000 */
[----:B------:R-:W0:Y:S01]  /*0860*/  LDC R2, c[0x0][0x3ac] ;  /* 0x0000eb00ff027b82 */ /* 0x000e220000000800 */
[----:B------:R-:W-:-:S05]  /*0870*/  VIADD R0, R21, 0x1800000 ;  /* 0x0180000015007836 */ /* 0x000fca0000000000 */
[----:B------:R-:W-:-:S04]  /*0880*/  LOP3.LUT R0, R0, 0x7f800000, RZ, 0xc0, !PT ;  /* 0x7f80000000007812 */ /* 0x000fc800078ec0ff */
[----:B------:R-:W-:Y:S02]  /*0890*/  ISETP.GT.U32.AND P0, PT, R0, 0x1ffffff, PT ;  /* 0x01ffffff0000780c */ /* 0x000fe40003f04070 */
[----:B0-----:R-:W-:-:S11]  /*08a0*/  ISETP.GE.U32.AND P2, PT, R2, 0x8, PT ;  /* 0x000000080200780c */ /* 0x001fd60003f46070 */
[----:B------:R-:W-:Y:S05]  /*08b0*/  @P0 BRA `(.L_x_54) ;  /* 0x0000000000140947 */ /* 0x000fea0003800000 */
[----:B------:R-:W-:Y:S01]  /*08c0*/  IMAD.MOV.U32 R0, RZ, RZ, R21 ;  /* 0x000000ffff007224 */ /* 0x000fe200078e0015 */
[----:B------:R-:W-:-:S07]  /*08d0*/  MOV R18, 0x8f0 ;  /* 0x000008f000127802 */ /* 0x000fce0000000f00 */
[----:B------:R-:W-:Y:S05]  /*08e0*/  CALL.REL.NOINC `($__internal_4_$__cuda_sm20_rcp_rn_f32_slowpath) ;  /* 0x00000010005c7944 */ /* 0x000fea0003c00000 */
[----:B------:R-:W-:Y:S01]  /*08f0*/  MOV R16, R17 ;  /* 0x0000001100107202 */ /* 0x000fe20000000f00 */
[----:B------:R-:W-:Y:S06]  /*0900*/  BRA `(.L_x_55) ;  /* 0x0000000000107947 */ /* 0x000fec0003800000 */
.L_x_54:
[----:B------:R-:W0:Y:S02]  /*0910*/  MUFU.RCP R16, R21 ;  /* 0x0000001500107308 */ /* 0x000e240000001000 */
[----:B0-----:R-:W-:-:S04]  /*0920*/  FFMA R0, R21, R16, -1 ;  /* 0xbf80000015007423 */ /* 0x001fc80000000010 */
[----:B------:R-:W-:-:S04]  /*0930*/  FADD.FTZ R17, -R0, -RZ ;  /* 0x800000ff00117221 */ /* 0x000fc80000010100 */
[----:B------:R-:W-:-:S07]  /*0940*/  FFMA R16, R16, R17, R16 ;  /* 0x0000001110107223 */ /* 0x000fce0000000010 */
.L_x_55:
[----:B------:R-:W-:-:S05]  /*0950*/  VIADD R0, R11, 0x1800000 ;  /* 0x018000000b007836 */ /* 0x000fca0000000000 */
[----:B------:R-:W-:-:S04]  /*0960*/  LOP3.LUT R0, R0, 0x7f800000, RZ, 0xc0, !PT ;  /* 0x7f80000000007812 */ /* 0x000fc800078ec0ff */
[----:B------:R-:W-:-:S13]  /*0970*/  ISETP.GT.U32.AND P0, PT, R0, 0x1ffffff, PT ;  /* 0x01ffffff0000780c */ /* 0x000fda0003f04070 */
[----:B------:R-:W-:Y:S05]  /*0980*/  @P0 BRA `(.L_x_56) ;  /* 0x0000000000140947 */ /* 0x000fea0003800000 */
[----:B------:R-:W-:Y:S01]  /*0990*/  IMAD.MOV.U32 R0, RZ, RZ, R11 ;  /* 0x000000ffff007224 */ /* 0x000fe200078e000b */
[----:B------:R-:W-:-:S07]  /*09a0*/  MOV R18, 0x9c0 ;  /* 0x000009c000127802 */ /* 0x000fce0000000f00 */
[----:B------:R-:W-:Y:S05]  /*09b0*/  CALL.REL.NOINC `($__internal_4_$__cuda_sm20_rcp_rn_f32_slowpath) ;  /* 0x0000001000287944 */ /* 0x000fea0003c00000 */
[----:B------:R-:W-:Y:S01]  /*09c0*/  IMAD.MOV.U32 R0, RZ, RZ, R17 ;  /* 0x000000ffff007224 */ /* 0x000fe200078e0011 */
[----:B------:R-:W-:Y:S06]  /*09d0*/  BRA `(.L_x_57) ;  /* 0x0000000000107947 */ /* 0x000fec0003800000 */
.L_x_56:
[----:B------:R-:W0:Y:S02]  /*09e0*/  MUFU.RCP R0, R11 ;  /* 0x0000000b00007308 */ /* 0x000e240000001000 */
[----:B0-----:R-:W-:-:S04]  /*09f0*/  FFMA R2, R11, R0, -1 ;  /* 0xbf8000000b027423 */ /* 0x001fc80000000000 */
[----:B------:R-:W-:-:S04]  /*0a00*/  FADD.FTZ R17, -R2, -RZ ;  /* 0x800000ff02117221 */ /* 0x000fc80000010100 */
[----:B------:R-:W-:-:S07]  /*0a10*/  FFMA R0, R0, R17, R0 ;  /* 0x0000001100007223 */ /* 0x000fce0000000000 */
.L_x_57:
[----:B------:R-:W2:Y:S01]  /*0a20*/  LDG.E R12, desc[UR6][R12.64+0x8] ;  /* 0x000008060c0c7981 */ /* 0x000ea2000c1e1900 */
[----:B------:R-:W-:Y:S02]  /*0a30*/  UMOV UR4, 0x3f800000 ;  /* 0x3f80000000047882 */ /* 0x000fe40000000000 */
[----:B------:R-:W-:Y:S01]  /*0a40*/  MOV R21, UR4 ;  /* 0x0000000400157c02 */ /* 0x000fe20008000f00 */
[C---:B--2---:R-:W-:Y:S01]  /*0a50*/  FFMA R2, -R12.reuse, R12, 1 ;  /* 0x3f8000000c027423 */ /* 0x044fe2000000010c */
[----:B------:R-:W-:-:S03]  /*0a60*/  FADD R11, R12, R12 ;  /* 0x0000000c0c0b7221 */ /* 0x000fc60000000000 */
[----:B------:R-:W0:Y:S01]  /*0a70*/  MUFU.RCP R19, R2 ;  /* 0x0000000200137308 */ /* 0x000e220000001000 */
[----:B------:R-:W-:Y:S01]  /*0a80*/  FMUL R18, R14, R11 ;  /* 0x0000000b0e127220 */ /* 0x000fe20000400000 */
[----:B------:R-:W-:-:S03]  /*0a90*/  FMUL R11, R0, R0 ;  /* 0x00000000000b7220 */ /* 0x000fc60000400000 */
[C---:B------:R-:W-:Y:S01]  /*0aa0*/  FMUL R17, R15.reuse, R18 ;  /* 0x000000120f117220 */ /* 0x040fe20000400000 */
[----:B------:R-:W-:Y:S01]  /*0ab0*/  FMUL R11, R14, R11 ;  /* 0x0000000b0e0b7220 */ /* 0x000fe20000400000 */
[----:B------:R-:W-:Y:S01]  /*0ac0*/  FMUL R15, R15, R15 ;  /* 0x0000000f0f0f7220 */ /* 0x000fe20000400000 */
[----:B------:R-:W1:Y:S01]  /*0ad0*/  FCHK P0, -R21, R2 ;  /* 0x0000000215007302 */ /* 0x000e620000000100 */
[----:B------:R-:W-:Y:S02]  /*0ae0*/  FMUL R17, R17, R0 ;  /* 0x0000000011117220 */ /* 0x000fe40000400000 */
[-C--:B------:R-:W-:Y:S02]  /*0af0*/  FMUL R12, R15, R16.reuse ;  /* 0x000000100f0c7220 */ /* 0x080fe40000400000 */
[----:B------:R-:W-:Y:S01]  /*0b00*/  FMUL R17, R17, R16 ;  /* 0x0000001011117220 */ /* 0x000fe20000400000 */
[----:B0-----:R-:W-:-:S03]  /*0b10*/  FFMA R18, -R2, R19, 1 ;  /* 0x3f80000002127423 */ /* 0x001fc60000000113 */
[----:B------:R-:W-:Y:S01]  /*0b20*/  FFMA R11, R14, R11, -R17 ;  /* 0x0000000b0e0b7223 */ /* 0x000fe20000000811 */
[----:B------:R-:W-:-:S03]  /*0b30*/  FFMA R0, R19, R18, R19 ;  /* 0x0000001213007223 */ /* 0x000fc60000000013 */
[----:B------:R-:W-:Y:S01]  /*0b40*/  FFMA R16, R12, R16, R11 ;  /* 0x000000100c107223 */ /* 0x000fe2000000000b */
[----:B------:R-:W-:-:S04]  /*0b50*/  FFMA R13, R0, -1, RZ ;  /* 0xbf800000000d7823 */ /* 0x000fc800000000ff */
[----:B------:R-:W-:-:S04]  /*0b60*/  FFMA R14, -R2, R13, -1 ;  /* 0xbf800000020e7423 */ /* 0x000fc8000000010d */
[----:B------:R-:W-:Y:S01]  /*0b70*/  FFMA R0, R0, R14, R13 ;  /* 0x0000000e00007223 */ /* 0x000fe2000000000d */
[----:B-1----:R-:W-:Y:S06]  /*0b80*/  @!P0 BRA `(.L_x_58) ;  /* 0x00000000000c8947 */ /* 0x002fec0003800000 */
[----:B------:R-:W-:-:S07]  /*0b90*/  MOV R12, 0xbb0 ;  /* 0x00000bb0000c7802 */ /* 0x000fce0000000f00 */
[----:B------:R-:W-:Y:S05]  /*0ba0*/  CALL.REL.NOINC `($__internal_5_$__cuda_sm3x_div_rn_noftz_f32_slowpath) ;  /* 0x00000010007c7944 */ /* 0x000fea0003c00000 */
[----:B------:R-:W-:-:S07]  /*0bb0*/  IMAD.MOV.U32 R0, RZ, RZ, R2 ;  /* 0x000000ffff007224 */ /* 0x000fce00078e0002 */
.L_x_58:
[----:B------:R-:W0:Y:S01]  /*0bc0*/  F2F.F64.F32 R12, R0 ;  /* 0x00000000000c7310 */ /* 0x000e220000201800 */
[----:B------:R-:W-:Y:S02]  /*0bd0*/  IMAD.MOV.U32 R11, RZ, RZ, 0x3bbb989d ;  /* 0x3bbb989dff0b7424 */ /* 0x000fe400078e00ff */
[----:B------:R-:W-:Y:S02]  /*0be0*/  IMAD.MOV.U32 R15, RZ, RZ, 0x437c0000 ;  /* 0x437c0000ff0f7424 */ /* 0x000fe400078e00ff */
[----:B------:R-:W-:-:S03]  /*0bf0*/  IMAD.MOV.U32 R21, RZ, RZ, RZ ;  /* 0x000000ffff157224 */ /* 0x000fc600078e00ff */
[----:B------:R-:W1:Y:S01]  /*0c00*/  F2F.F64.F32 R16, R16 ;  /* 0x0000001000107310 */ /* 0x000e620000201800 */
[----:B0-----:R-:W-:-:S08]  /*0c10*/  DMUL R12, R12, 0.5 ;  /* 0x3fe000000c0c7828 */ /* 0x001fd00000000000 */
[----:B-1----:R-:W-:-:S10]  /*0c20*/  DMUL R12, R12, R16 ;  /* 0x000000100c0c7228 */ /* 0x002fd40000000000 */
[----:B------:R-:W0:Y:S02]  /*0c30*/  F2F.F32.F64 R12, R12 ;  /* 0x0000000c000c7310 */ /* 0x000e240000301000 */
[----:B0-----:R-:W-:Y:S02]  /*0c40*/  FFMA.SAT R2, R12, R11, 0.5 ;  /* 0x3f0000000c027423 */ /* 0x001fe4000000200b */
[----:B------:R-:W0:Y:S02]  /*0c50*/  LDC R11, c[0x0][0x3ac] ;  /* 0x0000eb00ff0b7b82 */ /* 0x000e240000000800 */
[----:B------:R-:W-:-:S04]  /*0c60*/  FFMA.RM R2, R2, R15, 12582913 ;  /* 0x4b40000102027423 */ /* 0x000fc8000000400f */
[C---:B------:R-:W-:Y:S01]  /*0c70*/  FADD R15, R2.reuse, -12583039 ;  /* 0xcb40007f020f7421 */ /* 0x040fe20000000000 */
[----:B------:R-:W-:-:S03]  /*0c80*/  SHF.L.U32 R0, R2, 0x17, RZ ;  /* 0x0000001702007819 */ /* 0x000fc600000006ff */
[----:B------:R-:W-:-:S04]  /*0c90*/  FFMA R15, R12, 1.4426950216293334961, -R15 ;  /* 0x3fb8aa3b0c0f7823 */ /* 0x000fc8000000080f */
[----:B------:R-:W-:-:S06]  /*0ca0*/  FFMA R15, R12, 1.925963033500011079e-08, R15 ;  /* 0x32a570600c0f7823 */ /* 0x000fcc000000000f */
[----:B------:R-:W1:Y:S01]  /*0cb0*/  MUFU.EX2 R15, R15 ;  /* 0x0000000f000f7308 */ /* 0x000e620000000800 */
[----:B0-----:R-:W-:Y:S02]  /*0cc0*/  IMAD R2, R8, R11, RZ ;  /* 0x0000000b08027224 */ /* 0x001fe400078e02ff */
[----:B-1----:R-:W-:Y:S01]  /*0cd0*/  FMUL R0, R0, R15 ;  /* 0x0000000f00007220 */ /* 0x002fe20000400000 */
[----:B------:R-:W-:Y:S06]  /*0ce0*/  @!P2 BRA `(.L_x_59) ;  /* 0x0000000000c4a947 */ /* 0x000fec0003800000 */
[----:B------:R-:W0:Y:S01]  /*0cf0*/  LDC.64 R12, c[0x0][0x390] ;  /* 0x0000e400ff0c7b82 */ /* 0x000e220000000a00 */
[----:B------:R-:W-:Y:S02]  /*0d00*/  IMAD.MOV.U32 R16, RZ, RZ, R6 ;  /* 0x000000ffff107224 */ /* 0x000fe400078e0006 */
[----:B------:R-:W-:Y:S02]  /*0d10*/  IMAD.MOV.U32 R17, RZ, RZ, R4 ;  /* 0x000000ffff117224 */ /* 0x000fe400078e0004 */
[----:B0-----:R-:W-:-:S03]  /*0d20*/  IMAD.WIDE.U32 R12, R2, 0x4, R12 ;  /* 0x00000004020c7825 */ /* 0x001fc600078e000c */
[----:B------:R-:W-:-:S04]  /*0d30*/  IADD3 R18, P0, PT, R12, 0x10, RZ ;  /* 0x000000100c127810 */ /* 0x000fc80007f1e0ff */
[----:B------:R-:W-:-:S09]  /*0d40*/  IADD3.X R19, PT, PT, RZ, R13, RZ, P0, !PT ;  /* 0x0000000dff137210 */ /* 0x000fd200007fe4ff */
.L_x_60:
[----:B-1----:R-:W0:Y:S01]  /*0d50*/  LDC.64 R12, c[0x0][0x398] ;  /* 0x0000e600ff0c7b82 */ /* 0x002e220000000a00 */
[----:B------:R-:W-:Y:S02]  /*0d60*/  IMAD.MOV.U32 R14, RZ, RZ, R18 ;  /* 0x000000ffff0e7224 */ /* 0x000fe400078e0012 */
[----:B------:R-:W-:-:S05]  /*0d70*/  IMAD.MOV.U32 R15, RZ, RZ, R19 ;  /* 0x000000ffff0f7224 */ /* 0x000fca00078e0013 */
[----:B------:R-:W2:Y:S01]  /*0d80*/  LDG.E R19, desc[UR6][R14.64+-0x10] ;  /* 0xfffff0060e137981 */ /* 0x000ea2000c1e1900 */
[----:B0-----:R-:W-:-:S05]  /*0d90*/  IMAD.WIDE R12, R16, 0x4, R12 ;  /* 0x00000004100c7825 */ /* 0x001fca00078e020c */
[----:B------:R-:W2:Y:S04]  /*0da0*/  LDG.E R21, desc[UR6][R12.64] ;  /* 0x000000060c157981 */ /* 0x000ea8000c1e1900 */
[----:B------:R-:W3:Y:S04]  /*0db0*/  LDG.E R23, desc[UR6][R12.64+0x4] ;  /* 0x000004060c177981 */ /* 0x000ee8000c1e1900 */
[----:B------:R-:W4:Y:S04]  /*0dc0*/  LDG.E R25, desc[UR6][R12.64+0x8] ;  /* 0x000008060c197981 */ /* 0x000f28000c1e1900 */
[----:B------:R-:W5:Y:S01]  /*0dd0*/  LDG.E R27, desc[UR6][R12.64+0xc] ;  /* 0x00000c060c1b7981 */ /* 0x000f62000c1e1900 */
[----:B--2---:R-:W-:-:S05]  /*0de0*/  FFMA R19, R0, R19, R21 ;  /* 0x0000001300137223 */ /* 0x004fca0000000015 */
[----:B------:R0:W-:Y:S04]  /*0df0*/  STG.E desc[UR6][R12.64], R19 ;  /* 0x000000130c007986 */ /* 0x0001e8000c101906 */
[----:B------:R-:W3:Y:S02]  /*0e00*/  LDG.E R21, desc[UR6][R14.64+-0xc] ;  /* 0xfffff4060e157981 */ /* 0x000ee4000c1e1900 */
[----:B---3--:R-:W-:-:S05]  /*0e10*/  FFMA R21, R0, R21, R23 ;  /* 0x0000001500157223 */ /* 0x008fca0000000017 */
[----:B------:R1:W-:Y:S04]  /*0e20*/  STG.E desc[UR6][R12.64+0x4], R21 ;  /* 0x000004150c007986 */ /* 0x0003e8000c101906 */
[----:B------:R-:W4:Y:S02]  /*0e30*/  LDG.E R23, desc[UR6][R14.64+-0x8] ;  /* 0xfffff8060e177981 */ /* 0x000f24000c1e1900 */
[----:B----4-:R-:W-:-:S05]  /*0e40*/  FFMA R23, R0, R23, R25 ;  /* 0x0000001700177223 */ /* 0x010fca0000000019 */
[----:B------:R2:W-:Y:S04]  /*0e50*/  STG.E desc[UR6][R12.64+0x8], R23 ;  /* 0x000008170c007986 */ /* 0x0005e8000c101906 */
[----:B------:R-:W5:Y:S02]  /*0e60*/  LDG.E R25, desc[UR6][R14.64+-0x4] ;  /* 0xfffffc060e197981 */ /* 0x000f64000c1e1900 */
[C---:B-----5:R-:W-:Y:S02]  /*0e70*/  FFMA R25, R0.reuse, R25, R27 ;  /* 0x0000001900197223 */ /* 0x060fe4000000001b */
[----:B------:R-:W3:Y:S04]  /*0e80*/  LDG.E R27, desc[UR6][R12.64+0x10] ;  /* 0x000010060c1b7981 */ /* 0x000ee8000c1e1900 */
[----:B------:R4:W-:Y:S04]  /*0e90*/  STG.E desc[UR6][R12.64+0xc], R25 ;  /* 0x00000c190c007986 */ /* 0x0009e8000c101906 */
[----:B0-----:R-:W3:Y:S02]  /*0ea0*/  LDG.E R19, desc[UR6][R14.64] ;  /* 0x000000060e137981 */ /* 0x001ee4000c1e1900 */
[----:B---3--:R-:W-:-:S02]  /*0eb0*/  FFMA R19, R0, R19, R27 ;  /* 0x0000001300137223 */ /* 0x008fc4000000001b */
[----:B------:R-:W3:Y:S04]  /*0ec0*/  LDG.E R27, desc[UR6][R12.64+0x14] ;  /* 0x000014060c1b7981 */ /* 0x000ee8000c1e1900 */
[----:B------:R0:W-:Y:S04]  /*0ed0*/  STG.E desc[UR6][R12.64+0x10], R19 ;  /* 0x000010130c007986 */ /* 0x0001e8000c101906 */
[----:B-1----:R-:W3:Y:S02]  /*0ee0*/  LDG.E R21, desc[UR6][R14.64+0x4] ;  /* 0x000004060e157981 */ /* 0x002ee4000c1e1900 */
[----:B---3--:R-:W-:-:S02]  /*0ef0*/  FFMA R21, R0, R21, R27 ;  /* 0x0000001500157223 */ /* 0x008fc4000000001b */
[----:B------:R-:W3:Y:S04]  /*0f00*/  LDG.E R27, desc[UR6][R12.64+0x18] ;  /* 0x000018060c1b7981 */ /* 0x000ee8000c1e1900 */
[----:B------:R1:W-:Y:S04]  /*0f10*/  STG.E desc[UR6][R12.64+0x14], R21 ;  /* 0x000014150c007986 */ /* 0x0003e8000c101906 */
[----:B--2---:R-:W3:Y:S02]  /*0f20*/  LDG.E R23, desc[UR6][R14.64+0x8] ;  /* 0x000008060e177981 */ /* 0x004ee4000c1e1900 */
[----:B---3--:R-:W-:-:S02]  /*0f30*/  FFMA R23, R0, R23, R27 ;  /* 0x0000001700177223 */ /* 0x008fc4000000001b */
[----:B------:R-:W2:Y:S04]  /*0f40*/  LDG.E R27, desc[UR6][R12.64+0x1c] ;  /* 0x00001c060c1b7981 */ /* 0x000ea8000c1e1900 */
[----:B------:R1:W-:Y:S04]  /*0f50*/  STG.E desc[UR6][R12.64+0x18], R23 ;  /* 0x000018170c007986 */ /* 0x0003e8000c101906 */
[----:B----4-:R-:W2:Y:S01]  /*0f60*/  LDG.E R25, desc[UR6][R14.64+0xc] ;  /* 0x00000c060e197981 */ /* 0x010ea2000c1e1900 */
[----:B------:R-:W-:-:S05]  /*0f70*/  VIADD R17, R17, 0x8 ;  /* 0x0000000811117836 */ /* 0x000fca0000000000 */
[----:B------:R-:W-:Y:S02]  /*0f80*/  ISETP.NE.AND P0, PT, R17, RZ, PT ;  /* 0x000000ff1100720c */ /* 0x000fe40003f05270 */
[----:B------:R-:W-:Y:S01]  /*0f90*/  IADD3 R18, P1, PT, R14, 0x20, RZ ;  /* 0x000000200e127810 */ /* 0x000fe20007f3e0ff */
[----:B------:R-:W-:-:S03]  /*0fa0*/  VIADD R16, R16, 0x8 ;  /* 0x0000000810107836 */ /* 0x000fc60000000000 */
[----:B0-----:R-:W-:Y:S01]  /*0fb0*/  IADD3.X R19, PT, PT, RZ, R15, RZ, P1, !PT ;  /* 0x0000000fff137210 */ /* 0x001fe20000ffe4ff */
[----:B--2---:R-:W-:-:S05]  /*0fc0*/  FFMA R25, R0, R25, R27 ;  /* 0x0000001900197223 */ /* 0x004fca000000001b */
[----:B------:R1:W-:Y:S01]  /*0fd0*/  STG.E desc[UR6][R12.64+0x1c], R25 ;  /* 0x00001c190c007986 */ /* 0x0003e2000c101906 */
[----:B------:R-:W-:Y:S05]  /*0fe0*/  @P0 BRA `(.L_x_60) ;  /* 0xfffffffc00580947 */ /* 0x000fea000383ffff */
[----:B-1----:R-:W-:-:S07]  /*0ff0*/  IMAD.MOV.U32 R21, RZ, RZ, R9 ;  /* 0x000000ffff157224 */ /* 0x002fce00078e0009 */
.L_x_59:
[----:B------:R-:W-:-:S13]  /*1000*/  ISETP.NE.AND P0, PT, R7, RZ, PT ;  /* 0x000000ff0700720c */ /* 0x000fda0003f05270 */
[----:B------:R-:W-:Y:S05]  /*1010*/  @!P0 BRA `(.L_x_53) ;  /* 0x0000000400048947 */ /* 0x000fea0003800000 */
[----:B------:R-:W-:Y:S01]  /*1020*/  VIADD R12, R7, 0xffffffff ;  /* 0xffffffff070c7836 */ /* 0x000fe20000000000 */
[----:B------:R-:W-:-:S04]  /*1030*/  ISETP.NE.AND P1, PT, R5, RZ, PT ;  /* 0x000000ff0500720c */ /* 0x000fc80003f25270 */
[----:B------:R-:W-:-:S13]  /*1040*/  ISETP.GE.U32.AND P0, PT, R12, 0x3, PT ;  /* 0x000000030c00780c */ /* 0x000fda0003f06070 */
[----:B------:R-:W-:Y:S05]  /*1050*/  @!P0 BRA `(.L_x_61) ;  /* 0x0000000000708947 */ /* 0x000fea0003800000 */
[----:B------:R-:W0:Y:S01]  /*1060*/  LDC.64 R16, c[0x0][0x390] ;  /* 0x0000e400ff107b82 */ /* 0x000e220000000a00 */
[----:B------:R-:W-:Y:S01]  /*1070*/  IADD3 R15, PT, PT, R2, R21, RZ ;  /* 0x00000015020f7210 */ /* 0x000fe20007ffe0ff */
[----:B------:R-:W-:-:S06]  /*1080*/  IMAD.IADD R19, R6, 0x1, R21 ;  /* 0x0000000106137824 */ /* 0x000fcc00078e0215 */
[----:B------:R-:W1:Y:S01]  /*1090*/  LDC.64 R12, c[0x0][0x398] ;  /* 0x0000e600ff0c7b82 */ /* 0x000e620000000a00 */
[----:B0-----:R-:W-:-:S07]  /*10a0*/  IMAD.WIDE.U32 R16, R15, 0x4, R16 ;  /* 0x000000040f107825 */ /* 0x001fce00078e0010 */
[----:B------:R-:W0:Y:S01]  /*10b0*/  LDC.64 R14, c[0x0][0x390] ;  /* 0x0000e400ff0e7b82 */ /* 0x000e220000000a00 */
[----:B------:R-:W2:Y:S01]  /*10c0*/  LDG.E R17, desc[UR6][R16.64] ;  /* 0x0000000610117981 */ /* 0x000ea2000c1e1900 */
[----:B-1----:R-:W-:-:S05]  /*10d0*/  IMAD.WIDE R12, R19, 0x4, R12 ;  /* 0x00000004130c7825 */ /* 0x002fca00078e020c */
[----:B------:R-:W2:Y:S01]  /*10e0*/  LDG.E R19, desc[UR6][R12.64] ;  /* 0x000000060c137981 */ /* 0x000ea2000c1e1900 */
[----:B------:R-:W-:-:S03]  /*10f0*/  IADD3 R18, P0, PT, R2, R21, RZ ;  /* 0x0000001502127210 */ /* 0x000fc60007f1e0ff */
[----:B------:R-:W3:Y:S02]  /*1100*/  LDG.E R25, desc[UR6][R12.64+0x4] ;  /* 0x000004060c197981 */ /* 0x000ee4000c1e1900 */
[----:B------:R-:W-:Y:S02]  /*1110*/  IMAD.X R20, RZ, RZ, RZ, P0 ;  /* 0x000000ffff147224 */ /* 0x000fe400000e06ff */
[----:B------:R-:W4:Y:S01]  /*1120*/  LDG.E R27, desc[UR6][R12.64+0xc] ;  /* 0x00000c060c1b7981 */ /* 0x000f22000c1e1900 */
[----:B0-----:R-:W-:-:S04]  /*1130*/  LEA R14, P0, R18, R14, 0x2 ;  /* 0x0000000e120e7211 */ /* 0x001fc800078010ff */
[----:B------:R-:W-:Y:S01]  /*1140*/  LEA.HI.X R15, R18, R15, R20, 0x2, P0 ;  /* 0x0000000f120f7211 */ /* 0x000fe200000f1414 */
[----:B--2---:R-:W-:-:S05]  /*1150*/  FFMA R19, R0, R17, R19 ;  /* 0x0000001100137223 */ /* 0x004fca0000000013 */
[----:B------:R0:W-:Y:S04]  /*1160*/  STG.E desc[UR6][R12.64], R19 ;  /* 0x000000130c007986 */ /* 0x0001e8000c101906 */
[----:B------:R-:W3:Y:S02]  /*1170*/  LDG.E R23, desc[UR6][R14.64+0x4] ;  /* 0x000004060e177981 */ /* 0x000ee4000c1e1900 */
[C---:B---3--:R-:W-:Y:S02]  /*1180*/  FFMA R23, R0.reuse, R23, R25 ;  /* 0x0000001700177223 */ /* 0x048fe40000000019 */
[----:B------:R-:W2:Y:S04]  /*1190*/  LDG.E R25, desc[UR6][R12.64+0x8] ;  /* 0x000008060c197981 */ /* 0x000ea8000c1e1900 */
[----:B------:R0:W-:Y:S04]  /*11a0*/  STG.E desc[UR6][R12.64+0x4], R23 ;  /* 0x000004170c007986 */ /* 0x0001e8000c101906 */
[----:B------:R-:W2:Y:S02]  /*11b0*/  LDG.E R17, desc[UR6][R14.64+0x8] ;  /* 0x000008060e117981 */ /* 0x000ea4000c1e1900 */
[----:B--2---:R-:W-:-:S05]  /*11c0*/  FFMA R17, R0, R17, R25 ;  /* 0x0000001100117223 */ /* 0x004fca0000000019 */
[----:B------:R0:W-:Y:S04]  /*11d0*/  STG.E desc[UR6][R12.64+0x8], R17 ;  /* 0x000008110c007986 */ /* 0x0001e8000c101906 */
[----:B------:R-:W4:Y:S01]  /*11e0*/  LDG.E R25, desc[UR6][R14.64+0xc] ;  /* 0x00000c060e197981 */ /* 0x000f22000c1e1900 */
[----:B------:R-:W-:Y:S02]  /*11f0*/  VIADD R21, R21, 0x4 ;  /* 0x0000000415157836 */ /* 0x000fe40000000000 */
[----:B----4-:R-:W-:-:S05]  /*1200*/  FFMA R25, R0, R25, R27 ;  /* 0x0000001900197223 */ /* 0x010fca000000001b */
[----:B------:R0:W-:Y:S02]  /*1210*/  STG.E desc[UR6][R12.64+0xc], R25 ;  /* 0x00000c190c007986 */ /* 0x0001e4000c101906 */
.L_x_61:
[----:B------:R-:W-:Y:S05]  /*1220*/  @!P1 BRA `(.L_x_53) ;  /* 0x0000000000809947 */ /* 0x000fea0003800000 */
[----:B0-----:R-:W0:Y:S01]  /*1230*/  LDC.64 R16, c[0x0][0x390] ;  /* 0x0000e400ff107b82 */ /* 0x001e220000000a00 */
[----:B------:R-:W-:-:S07]  /*1240*/  ISETP.NE.AND P0, PT, R5, 0x1, PT ;  /* 0x000000010500780c */ /* 0x000fce0003f05270 */
[----:B------:R-:W1:Y:S06]  /*1250*/  LDC.64 R12, c[0x0][0x398] ;  /* 0x0000e600ff0c7b82 */ /* 0x000e6c0000000a00 */
[----:B------:R-:W-:Y:S01]  /*1260*/  @P0 IADD3 R15, PT, PT, R2, R21, RZ ;  /* 0x00000015020f0210 */ /* 0x000fe20007ffe0ff */
[----:B------:R-:W-:-:S04]  /*1270*/  @P0 IMAD.IADD R19, R6, 0x1, R21 ;  /* 0x0000000106130824 */ /* 0x000fc800078e0215 */
[----:B0-----:R-:W-:Y:S02]  /*1280*/  @P0 IMAD.WIDE.U32 R16, R15, 0x4, R16 ;  /* 0x000000040f100825 */ /* 0x001fe400078e0010 */
[----:B------:R-:W0:Y:S04]  /*1290*/  @P0 LDC.64 R14, c[0x0][0x390] ;  /* 0x0000e400ff0e0b82 */ /* 0x000e280000000a00 */
[----:B------:R-:W2:Y:S01]  /*12a0*/  @P0 LDG.E R17, desc[UR6][R16.64] ;  /* 0x0000000610110981 */ /* 0x000ea2000c1e1900 */
[----:B-1----:R-:W-:-:S05]  /*12b0*/  @P0 IMAD.WIDE R12, R19, 0x4, R12 ;  /* 0x00000004130c0825 */ /* 0x002fca00078e020c */
[----:B------:R-:W2:Y:S01]  /*12c0*/  @P0 LDG.E R19, desc[UR6][R12.64] ;  /* 0x000000060c130981 */ /* 0x000ea2000c1e1900 */
[----:B------:R-:W-:-:S03]  /*12d0*/  @P0 IADD3 R18, P1, PT, R2, R21, RZ ;  /* 0x0000001502120210 */ /* 0x000fc60007f3e0ff */
[----:B------:R-:W3:Y:S02]  /*12e0*/  @P0 LDG.E R25, desc[UR6][R12.64+0x4] ;  /* 0x000004060c190981 */ /* 0x000ee4000c1e1900 */
[----:B------:R-:W-:Y:S01]  /*12f0*/  @P0 IMAD.X R20, RZ, RZ, RZ, P1 ;  /* 0x000000ffff140224 */ /* 0x000fe200008e06ff */
[----:B0-----:R-:W-:-:S04]  /*1300*/  @P0 LEA R14, P1, R18, R14, 0x2 ;  /* 0x0000000e120e0211 */ /* 0x001fc800078210ff */
[----:B------:R-:W-:Y:S01]  /*1310*/  @P0 LEA.HI.X R15, R18, R15, R20, 0x2, P1 ;  /* 0x0000000f120f0211 */ /* 0x000fe200008f1414 */
[----:B--2---:R-:W-:Y:S02]  /*1320*/  @P0 FFMA R23, R0, R17, R19 ;  /* 0x0000001100170223 */ /* 0x004fe40000000013 */
[----:B------:R-:W0:Y:S03]  /*1330*/  LDC.64 R16, c[0x0][0x390] ;  /* 0x0000e400ff107b82 */ /* 0x000e260000000a00 */
[----:B------:R1:W-:Y:S04]  /*1340*/  @P0 STG.E desc[UR6][R12.64], R23 ;  /* 0x000000170c000986 */ /* 0x0003e8000c101906 */
[----:B------:R-:W3:Y:S01]  /*1350*/  @P0 LDG.E R15, desc[UR6][R14.64+0x4] ;  /* 0x000004060e0f0981 */ /* 0x000ee2000c1e1900 */
[----:B------:R-:W2:Y:S01]  /*1360*/  LDC.64 R18, c[0x0][0x398] ;  /* 0x0000e600ff127b82 */ /* 0x000ea20000000a00 */
[----:B------:R-:W-:Y:S01]  /*1370*/  LOP3.LUT P1, RZ, R11, 0x1, RZ, 0xc0, !PT ;  /* 0x000000010bff7812 */ /* 0x000fe2000782c0ff */
[----:B------:R-:W-:-:S12]  /*1380*/  @P0 VIADD R21, R21, 0x2 ;  /* 0x0000000215150836 */ /* 0x000fd80000000000 */
[----:B------:R-:W-:Y:S01]  /*1390*/  @P1 IADD3 R11, PT, PT, R2, R21, RZ ;  /* 0x00000015020b1210 */ /* 0x000fe20007ffe0ff */
[----:B------:R-:W-:-:S04]  /*13a0*/  @P1 IMAD.IADD R21, R6, 0x1, R21 ;  /* 0x0000000106151824 */ /* 0x000fc800078e0215 */
[----:B0-----:R-:W-:-:S04]  /*13b0*/  @P1 IMAD.WIDE.U32 R16, R11, 0x4, R16 ;  /* 0x000000040b101825 */ /* 0x001fc800078e0010 */
[----:B--2---:R-:W-:-:S04]  /*13c0*/  @P1 IMAD.WIDE R18, R21, 0x4, R18 ;  /* 0x0000000415121825 */ /* 0x004fc800078e0212 */
[----:B---3--:R-:W-:-:S05]  /*13d0*/  @P0 FFMA R25, R0, R15, R25 ;  /* 0x0000000f00190223 */ /* 0x008fca0000000019 */
[----:B------:R1:W-:Y:S04]  /*13e0*/  @P0 STG.E desc[UR6][R12.64+0x4], R25 ;  /* 0x000004190c000986 */ /* 0x0003e8000c101906 */
[----:B------:R-:W2:Y:S04]  /*13f0*/  @P1 LDG.E R17, desc[UR6][R16.64] ;  /* 0x0000000610111981 */ /* 0x000ea8000c1e1900 */
[----:B------:R-:W2:Y:S02]  /*1400*/  @P1 LDG.E R11, desc[UR6][R18.64] ;  /* 0x00000006120b1981 */ /* 0x000ea4000c1e1900 */
[----:B--2---:R-:W-:-:S05]  /*1410*/  @P1 FFMA R11, R0, R17, R11 ;  /* 0x00000011000b1223 */ /* 0x004fca000000000b */
[----:B------:R1:W-:Y:S02]  /*1420*/  @P1 STG.E desc[UR6][R18.64], R11 ;  /* 0x0000000b12001986 */ /* 0x0003e4000c101906 */
.L_x_53:
[----:B------:R-:W-:Y:S05]  /*1430*/  BSYNC.RECONVERGENT B0 ;  /* 0x0000000000007941 */ /* 0x000fea0003800200 */
.L_x_52:
[----:B------:R-:W2:Y:S01]  /*1440*/  LDCU UR4, c[0x0][0x3a0] ;  /* 0x00007400ff0477ac */ /* 0x000ea20008000800 */
[----:B------:R-:W-:-:S05]  /*1450*/  VIADD R8, R8, 0x1 ;  /* 0x0000000108087836 */ /* 0x000fca0000000000 */
[----:B--2---:R-:W-:-:S13]  /*1460*/  ISETP.NE.AND P0, PT, R8, UR4, PT ;  /* 0x0000000408007c0c */ /* 0x004fda000bf05270 */
[----:B------:R-:W-:Y:S05]  /*1470*/  @!P0 EXIT ;  /* 0x000000000000894d */ /* 0x000fea0003800000 */
[----:B------:R-:W-:Y:S05]  /*1480*/  BRA `(.L_x_62) ;  /* 0xfffffff000947947 */ /* 0x000fea000383ffff */
        .weak           $__internal_3_$__cuda_sm20_div_rn_f64_full
        .type           $__internal_3_$__cuda_sm20_div_rn_f64_full,@function
        .size           $__internal_3_$__cuda_sm20_div_rn_f64_full,($__internal_4_$__cuda_sm20_rcp_rn_f32_slowpath - $__internal_3_$__cuda_sm20_div_rn_f64_full)
$__internal_3_$__cuda_sm20_div_rn_f64_full:
[C---:B------:R-:W-:Y:S01]  /*1490*/  FSETP.GEU.AND P0, PT, |R11|.reuse, 1.469367938527859385e-39, PT ;  /* 0x001000000b00780b */ /* 0x040fe20003f0e200 */
[----:B------:R-:W-:Y:S01]  /*14a0*/  IMAD.MOV.U32 R10, RZ, RZ, R4 ;  /* 0x000000ffff0a7224 */ /* 0x000fe200078e0004 */
[----:B------:R-:W-:Y:S01]  /*14b0*/  LOP3.LUT R8, R11, 0x800fffff, RZ, 0xc0, !PT ;  /* 0x800fffff0b087812 */ /* 0x000fe200078ec0ff */
[----:B------:R-:W-:Y:S01]  /*14c0*/  IMAD.MOV.U32 R16, RZ, RZ, 0x1 ;  /* 0x00000001ff107424 */ /* 0x000fe200078e00ff */
[C---:B------:R-:W-:Y:S01]  /*14d0*/  FSETP.GEU.AND P2, PT, |R13|.reuse, 1.469367938527859385e-39, PT ;  /* 0x001000000d00780b */ /* 0x040fe20003f4e200 */
[----:B------:R-:W-:Y:S01]  /*14e0*/  BSSY.RECONVERGENT B1, `(.L_x_63) ;  /* 0x0000054000017945 */ /* 0x000fe20003800200 */
[----:B------:R-:W-:Y:S02]  /*14f0*/  LOP3.LUT R9, R8, 0x3ff00000, RZ, 0xfc, !PT ;  /* 0x3ff0000008097812 */ /* 0x000fe400078efcff */
[----:B------:R-:W-:Y:S02]  /*1500*/  MOV R8, R4 ;  /* 0x0000000400087202 */ /* 0x000fe40000000f00 */
[----:B------:R-:W-:-:S02]  /*1510*/  LOP3.LUT R7, R13, 0x7ff00000, RZ, 0xc0, !PT ;  /* 0x7ff000000d077812 */ /* 0x000fc400078ec0ff */
[----:B------:R-:W-:Y:S01]  /*1520*/  LOP3.LUT R20, R11, 0x7ff00000, RZ, 0xc0, !PT ;  /* 0x7ff000000b147812 */ /* 0x000fe200078ec0ff */
[----:B------:R-:W-:-:S03]  /*1530*/  @!P0 DMUL R8, R10, 8.98846567431157953865e+307 ;  /* 0x7fe000000a088828 */ /* 0x000fc60000000000 */
[----:B------:R-:W-:Y:S02]  /*1540*/  ISETP.GE.U32.AND P1, PT, R7, R20, PT ;  /* 0x000000140700720c */ /* 0x000fe40003f26070 */
[----:B------:R-:W-:Y:S01]  /*1550*/  @!P2 LOP3.LUT R14, R11, 0x7ff00000, RZ, 0xc0, !PT ;  /* 0x7ff000000b0ea812 */ /* 0x000fe200078ec0ff */
[----:B------:R-:W0:Y:S01]  /*1560*/  MUFU.RCP64H R17, R9 ;  /* 0x0000000900117308 */ /* 0x000e220000001800 */
[----:B------:R-:W-:Y:S02]  /*1570*/  @!P2 MOV R22, RZ ;  /* 0x000000ff0016a202 */ /* 0x000fe40000000f00 */
[----:B------:R-:W-:Y:S01]  /*1580*/  @!P2 ISETP.GE.U32.AND P3, PT, R7, R14, PT ;  /* 0x0000000e0700a20c */ /* 0x000fe20003f66070 */
[----:B------:R-:W-:-:S05]  /*1590*/  IMAD.MOV.U32 R14, RZ, RZ, 0x1ca00000 ;  /* 0x1ca00000ff0e7424 */ /* 0x000fca00078e00ff */
[----:B------:R-:W-:-:S04]  /*15a0*/  @!P2 SEL R15, R14, 0x63400000, !P3 ;  /* 0x634000000e0fa807 */ /* 0x000fc80005800000 */
[----:B------:R-:W-:Y:S01]  /*15b0*/  @!P2 LOP3.LUT R15, R15, 0x80000000, R13, 0xf8, !PT ;  /* 0x800000000f0fa812 */ /* 0x000fe200078ef80d */
[----:B0-----:R-:W-:-:S03]  /*15c0*/  DFMA R4, R16, -R8, 1 ;  /* 0x3ff000001004742b */ /* 0x001fc60000000808 */
[----:B------:R-:W-:-:S05]  /*15d0*/  @!P2 LOP3.LUT R23, R15, 0x100000, RZ, 0xfc, !PT ;  /* 0x001000000f17a812 */ /* 0x000fca00078efcff */
[----:B------:R-:W-:-:S08]  /*15e0*/  DFMA R4, R4, R4, R4 ;  /* 0x000000040404722b */ /* 0x000fd00000000004 */
[----:B------:R-:W-:Y:S01]  /*15f0*/  DFMA R16, R16, R4, R16 ;  /* 0x000000041010722b */ /* 0x000fe20000000010 */
[----:B------:R-:W-:Y:S01]  /*1600*/  SEL R5, R14, 0x63400000, !P1 ;  /* 0x634000000e057807 */ /* 0x000fe20004800000 */
[----:B------:R-:W-:-:S03]  /*1610*/  IMAD.MOV.U32 R4, RZ, RZ, R12 ;  /* 0x000000ffff047224 */ /* 0x000fc600078e000c */
[----:B------:R-:W-:-:S03]  /*1620*/  LOP3.LUT R5, R5, 0x800fffff, R13, 0xf8, !PT ;  /* 0x800fffff05057812 */ /* 0x000fc600078ef80d */
[----:B------:R-:W-:-:S03]  /*1630*/  DFMA R18, R16, -R8, 1 ;  /* 0x3ff000001012742b */ /* 0x000fc60000000808 */
[----:B------:R-:W-:Y:S01]  /*1640*/  @!P2 DFMA R4, R4, 2, -R22 ;  /* 0x400000000404a82b */ /* 0x000fe20000000816 */
[----:B------:R-:W-:-:S04]  /*1650*/  IMAD.MOV.U32 R23, RZ, RZ, R7 ;  /* 0x000000ffff177224 */ /* 0x000fc800078e0007 */
[----:B------:R-:W-:Y:S01]  /*1660*/  DFMA R16, R16, R18, R16 ;  /* 0x000000121010722b */ /* 0x000fe20000000010 */
[----:B------:R-:W-:Y:S01]  /*1670*/  IMAD.MOV.U32 R22, RZ, RZ, R20 ;  /* 0x000000ffff167224 */ /* 0x000fe200078e0014 */
[----:B------:R-:W-:-:S03]  /*1680*/  @!P0 LOP3.LUT R22, R9, 0x7ff00000, RZ, 0xc0, !PT ;  /* 0x7ff0000009168812 */ /* 0x000fc600078ec0ff */
[----:B------:R-:W-:Y:S02]  /*1690*/  @!P2 LOP3.LUT R23, R5, 0x7ff00000, RZ, 0xc0, !PT ;  /* 0x7ff000000517a812 */ /* 0x000fe400078ec0ff */
[----:B------:R-:W-:Y:S01]  /*16a0*/  IADD3 R24, PT, PT, R22, -0x1, RZ ;  /* 0xffffffff16187810 */ /* 0x000fe20007ffe0ff */
[----:B------:R-:W-:Y:S02]  /*16b0*/  DMUL R18, R16, R4 ;  /* 0x0000000410127228 */ /* 0x000fe40000000000 */
[----:B------:R-:W-:-:S05]  /*16c0*/  VIADD R15, R23, 0xffffffff ;  /* 0xffffffff170f7836 */ /* 0x000fca0000000000 */
[----:B------:R-:W-:Y:S01]  /*16d0*/  ISETP.GT.U32.AND P0, PT, R15, 0x7feffffe, PT ;  /* 0x7feffffe0f00780c */ /* 0x000fe20003f04070 */
[----:B------:R-:W-:-:S03]  /*16e0*/  DFMA R20, R18, -R8, R4 ;  /* 0x800000081214722b */ /* 0x000fc60000000004 */
[----:B------:R-:W-:-:S05]  /*16f0*/  ISETP.GT.U32.OR P0, PT, R24, 0x7feffffe, P0 ;  /* 0x7feffffe1800780c */ /* 0x000fca0000704470 */
[----:B------:R-:W-:-:S08]  /*1700*/  DFMA R16, R16, R20, R18 ;  /* 0x000000141010722b */ /* 0x000fd00000000012 */
[----:B------:R-:W-:Y:S05]  /*1710*/  @P0 BRA `(.L_x_64) ;  /* 0x00000000006c0947 */ /* 0x000fea0003800000 */
[----:B------:R-:W-:-:S04]  /*1720*/  LOP3.LUT R18, R11, 0x7ff00000, RZ, 0xc0, !PT ;  /* 0x7ff000000b127812 */ /* 0x000fc800078ec0ff */
[CC--:B------:R-:W-:Y:S02]  /*1730*/  VIADDMNMX R12, R7.reuse, -R18.reuse, 0xb9600000, !PT ;  /* 0xb9600000070c7446 */ /* 0x0c0fe40007800912 */
[----:B------:R-:W-:Y:S02]  /*1740*/  ISETP.GE.U32.AND P0, PT, R7, R18, PT ;  /* 0x000000120700720c */ /* 0x000fe40003f06070 */
[----:B------:R-:W-:Y:S02]  /*1750*/  VIMNMX R12, PT, PT, R12, 0x46a00000, PT ;  /* 0x46a000000c0c7848 */ /* 0x000fe40003fe0100 */
[----:B------:R-:W-:-:S05]  /*1760*/  SEL R7, R14, 0x63400000, !P0 ;  /* 0x634000000e077807 */ /* 0x000fca0004000000 */
[----:B------:R-:W-:Y:S02]  /*1770*/  IMAD.IADD R7, R12, 0x1, -R7 ;  /* 0x000000010c077824 */ /* 0x000fe400078e0a07 */
[----:B------:R-:W-:Y:S02]  /*1780*/  IMAD.MOV.U32 R12, RZ, RZ, RZ ;  /* 0x000000ffff0c7224 */ /* 0x000fe400078e00ff */
[----:B------:R-:W-:-:S06]  /*1790*/  VIADD R13, R7, 0x7fe00000 ;  /* 0x7fe00000070d7836 */ /* 0x000fcc0000000000 */
        /* <DEDUP_REMOVED lines=10> */
[----:B------:R-:W-:Y:S01]  /*1840*/  DMUL.RP R12, R16, R12 ;  /* 0x0000000c100c7228 */ /* 0x000fe20000008000 */
[----:B------:R-:W-:-:S06]  /*1850*/  IMAD.MOV.U32 R4, RZ, RZ, RZ ;  /* 0x000000ffff047224 */ /* 0x000fcc00078e00ff */
[----:B------:R-:W-:-:S03]  /*1860*/  DFMA R4, R14, -R4, R16 ;  /* 0x800000040e04722b */ /* 0x000fc60000000010 */
[----:B------:R-:W-:-:S03]  /*1870*/  LOP3.LUT R11, R13, R11, RZ, 0x3c, !PT ;  /* 0x0000000b0d0b7212 */ /* 0x000fc600078e3cff */
[----:B------:R-:W-:-:S04]  /*1880*/  IADD3 R4, PT, PT, -R7, -0x43300000, RZ ;  /* 0xbcd0000007047810 */ /* 0x000fc80007ffe1ff */
[----:B------:R-:W-:-:S04]  /*1890*/  FSETP.NEU.AND P0, PT, |R5|, R4, PT ;  /* 0x000000040500720b */ /* 0x000fc80003f0d200 */
[----:B------:R-:W-:Y:S02]  /*18a0*/  FSEL R14, R12, R14, !P0 ;  /* 0x0000000e0c0e7208 */ /* 0x000fe40004000000 */
[----:B------:R-:W-:Y:S01]  /*18b0*/  FSEL R15, R11, R15, !P0 ;  /* 0x0000000f0b0f7208 */ /* 0x000fe20004000000 */
[----:B------:R-:W-:Y:S06]  /*18c0*/  BRA `(.L_x_65) ;  /* 0x0000000000547947 */ /* 0x000fec0003800000 */
.L_x_64:
        /* <DEDUP_REMOVED lines=12> */
[----:B------:R-:W-:Y:S02]  /*1990*/  @!P0 IMAD.MOV.U32 R14, RZ, RZ, RZ ;  /* 0x000000ffff0e8224 */ /* 0x000fe400078e00ff */
[----:B------:R-:W-:Y:S02]  /*19a0*/  @P0 IMAD.MOV.U32 R14, RZ, RZ, RZ ;  /* 0x000000ffff0e0224 */ /* 0x000fe400078e00ff */
[----:B------:R-:W-:Y:S01]  /*19b0*/  @P0 IMAD.MOV.U32 R15, RZ, RZ, R4 ;  /* 0x000000ffff0f0224 */ /* 0x000fe200078e0004 */
[----:B------:R-:W-:Y:S06]  /*19c0*/  BRA `(.L_x_65) ;  /* 0x0000000000147947 */ /* 0x000fec0003800000 */
.L_x_67:
[----:B------:R-:W-:Y:S02]  /*19d0*/  LOP3.LUT R15, R11, 0x80000, RZ, 0xfc, !PT ;  /* 0x000800000b0f7812 */ /* 0x000fe400078efcff */
[----:B------:R-:W-:Y:S01]  /*19e0*/  MOV R14, R10 ;  /* 0x0000000a000e7202 */ /* 0x000fe20000000f00 */
[----:B------:R-:W-:Y:S06]  /*19f0*/  BRA `(.L_x_65) ;  /* 0x0000000000087947 */ /* 0x000fec0003800000 */
.L_x_66:
[----:B------:R-:W-:Y:S01]  /*1a00*/  LOP3.LUT R15, R13, 0x80000, RZ, 0xfc, !PT ;  /* 0x000800000d0f7812 */ /* 0x000fe200078efcff */
[----:B------:R-:W-:-:S07]  /*1a10*/  IMAD.MOV.U32 R14, RZ, RZ, R12 ;  /* 0x000000ffff0e7224 */ /* 0x000fce00078e000c */
.L_x_65:
[----:B------:R-:W-:Y:S05]  /*1a20*/  BSYNC.RECONVERGENT B1 ;  /* 0x0000000000017941 */ /* 0x000fea0003800200 */
.L_x_63:
[----:B------:R-:W-:Y:S02]  /*1a30*/  IMAD.MOV.U32 R4, RZ, RZ, R2 ;  /* 0x000000ffff047224 */ /* 0x000fe400078e0002 */
[----:B------:R-:W-:-:S04]  /*1a40*/  IMAD.MOV.U32 R5, RZ, RZ, 0x0 ;  /* 0x00000000ff057424 */ /* 0x000fc800078e00ff */
[----:B------:R-:W-:Y:S05]  /*1a50*/  RET.REL.NODEC R4 `(_Z15_gs_render_cudaPKfS0_S0_Pfiiiif) ;  /* 0xffffffe404687950 */ /* 0x000fea0003c3ffff */
        .weak           $__internal_4_$__cuda_sm20_rcp_rn_f32_slowpath
        .type           $__internal_4_$__cuda_sm20_rcp_rn_f32_slowpath,@function
        .size           $__internal_4_$__cuda_sm20_rcp_rn_f32_slowpath,($__internal_5_$__cuda_sm3x_div_rn_noftz_f32_slowpath - $__internal_4_$__cuda_sm20_rcp_rn_f32_slowpath)
$__internal_4_$__cuda_sm20_rcp_rn_f32_slowpath:
[----:B------:R-:W-:Y:S01]  /*1a60*/  SHF.L.U32 R2, R0, 0x1, RZ ;  /* 0x0000000100027819 */ /* 0x000fe200000006ff */
[----:B------:R-:W-:Y:S03]  /*1a70*/  BSSY.RECONVERGENT B1, `(.L_x_68) ;  /* 0x0000030000017945 */ /* 0x000fe60003800200 */
[----:B------:R-:W-:-:S04]  /*1a80*/  SHF.R.U32.HI R2, RZ, 0x18, R2 ;  /* 0x00000018ff027819 */ /* 0x000fc80000011602 */
[----:B------:R-:W-:-:S13]  /*1a90*/  ISETP.NE.U32.AND P0, PT, R2, RZ, PT ;  /* 0x000000ff0200720c */ /* 0x000fda0003f05070 */
[----:B------:R-:W-:Y:S05]  /*1aa0*/  @P0 BRA `(.L_x_69) ;  /* 0x0000000000280947 */ /* 0x000fea0003800000 */
[----:B------:R-:W-:-:S05]  /*1ab0*/  IMAD.SHL.U32 R2, R0, 0x2, RZ ;  /* 0x0000000200027824 */ /* 0x000fca00078e00ff */
        /* <DEDUP_REMOVED lines=9> */
.L_x_69:
[----:B------:R-:W-:-:S05]  /*1b50*/  VIADD R17, R2, 0xffffff03 ;  /* 0xffffff0302117836 */ /* 0x000fca0000000000 */
[----:B------:R-:W-:-:S13]  /*1b60*/  ISETP.GT.U32.AND P0, PT, R17, 0x1, PT ;  /* 0x000000011100780c */ /* 0x000fda0003f04070 */
[----:B------:R-:W-:Y:S05]  /*1b70*/  @P0 BRA `(.L_x_71) ;  /* 0x0000000000780947 */ /* 0x000fea0003800000 */
[----:B------:R-:W-:Y:S01]  /*1b80*/  LOP3.LUT R19, R0, 0x7fffff, RZ, 0xc0, !PT ;  /* 0x007fffff00137812 */ /* 0x000fe200078ec0ff */
[----:B------:R-:W-:-:S03]  /*1b90*/  IMAD.MOV.U32 R24, RZ, RZ, 0x3 ;  /* 0x00000003ff187424 */ /* 0x000fc600078e00ff */
[----:B------:R-:W-:Y:S02]  /*1ba0*/  LOP3.LUT R19, R19, 0x3f800000, RZ, 0xfc, !PT ;  /* 0x3f80000013137812 */ /* 0x000fe400078efcff */
[----:B------:R-:W-:Y:S02]  /*1bb0*/  SHF.L.U32 R23, R24, R17, RZ ;  /* 0x0000001118177219 */ /* 0x000fe400000006ff */
[----:B------:R-:W0:Y:S02]  /*1bc0*/  MUFU.RCP R20, R19 ;  /* 0x0000001300147308 */ /* 0x000e240000001000 */
        /* <DEDUP_REMOVED lines=13> */
[----:B------:R-:W-:-:S04]  /*1ca0*/  LOP3.LUT P3, RZ, R22, 0x2, RZ, 0xc0, !PT ;  /* 0x0000000216ff7812 */ /* 0x000fc8000786c0ff */
[----:B------:R-:W-:Y:S02]  /*1cb0*/  PLOP3.LUT P0, PT, P0, P1, P3, 0xe0, 0x0 ;  /* 0x000000000000781c */ /* 0x000fe40000703c30 */
[----:B------:R-:W-:Y:S02]  /*1cc0*/  LOP3.LUT P1, RZ, R0, 0x7fffff, RZ, 0xc0, !PT ;  /* 0x007fffff00ff7812 */ /* 0x000fe4000782c0ff */
[----:B------:R-:W-:-:S05]  /*1cd0*/  SEL R17, RZ, 0x1, !P0 ;  /* 0x00000001ff117807 */ /* 0x000fca0004000000 */
[----:B------:R-:W-:-:S05]  /*1ce0*/  IMAD.MOV R17, RZ, RZ, -R17 ;  /* 0x000000ffff117224 */ /* 0x000fca00078e0a11 */
[----:B------:R-:W-:Y:S01]  /*1cf0*/  ISETP.GE.AND P0, PT, R17, RZ, PT ;  /* 0x000000ff1100720c */ /* 0x000fe20003f06270 */
[----:B------:R-:W-:-:S05]  /*1d00*/  VIADD R17, R2, 0xffffff04 ;  /* 0xffffff0402117836 */ /* 0x000fca0000000000 */
[----:B------:R-:W-:-:S07]  /*1d10*/  SHF.R.U32.HI R17, RZ, R17, R20 ;  /* 0x00000011ff117219 */ /* 0x000fce0000011614 */
[----:B------:R-:W-:-:S05]  /*1d20*/  @!P0 VIADD R17, R17, 0x1 ;  /* 0x0000000111118836 */ /* 0x000fca0000000000 */
[----:B------:R-:W-:-:S04]  /*1d30*/  @!P1 SHF.L.U32 R17, R17, 0x1, RZ ;  /* 0x0000000111119819 */ /* 0x000fc800000006ff */
[----:B------:R-:W-:Y:S01]  /*1d40*/  LOP3.LUT R17, R17, 0x80000000, R0, 0xf8, !PT ;  /* 0x8000000011117812 */ /* 0x000fe200078ef800 */
[----:B------:R-:W-:Y:S06]  /*1d50*/  BRA `(.L_x_70) ;  /* 0x0000000000047947 */ /* 0x000fec0003800000 */
.L_x_71:
[----:B------:R0:W1:Y:S02]  /*1d60*/  MUFU.RCP R17, R0 ;  /* 0x0000000000117308 */ /* 0x0000640000001000 */
.L_x_70:
[----:B------:R-:W-:Y:S05]  /*1d70*/  BSYNC.RECONVERGENT B1 ;  /* 0x0000000000017941 */ /* 0x000fea0003800200 */
.L_x_68:
[----:B------:R-:W-:-:S04]  /*1d80*/  IMAD.MOV.U32 R19, RZ, RZ, 0x0 ;  /* 0x00000000ff137424 */ /* 0x000fc800078e00ff */
[----:B01----:R-:W-:Y:S05]  /*1d90*/  RET.REL.NODEC R18 `(_Z15_gs_render_cudaPKfS0_S0_Pfiiiif) ;  /* 0xffffffe012987950 */ /* 0x003fea0003c3ffff */
        .weak           $__internal_5_$__cuda_sm3x_div_rn_noftz_f32_slowpath
        .type           $__internal_5_$__cuda_sm3x_div_rn_noftz_f32_slowpath,@function
        .size           $__internal_5_$__cuda_sm3x_div_rn_noftz_f32_slowpath,(.L_x_90 - $__internal_5_$__cuda_sm3x_div_rn_noftz_f32_slowpath)
$__internal_5_$__cuda_sm3x_div_rn_noftz_f32_slowpath:
[----:B------:R-:W-:Y:S01]  /*1da0*/  SHF.R.U32.HI R0, RZ, 0x17, R2 ;  /* 0x00000017ff007819 */ /* 0x000fe20000011602 */
[----:B------:R-:W-:Y:S04]  /*1db0*/  BSSY.RECONVERGENT B1, `(.L_x_72) ;  /* 0x000005c000017945 */ /* 0x000fe80003800200 */
[----:B------:R-:W-:Y:S01]  /*1dc0*/  BSSY.RELIABLE B2, `(.L_x_73) ;  /* 0x000001b000027945 */ /* 0x000fe20003800100 */
[----:B------:R-:W-:Y:S02]  /*1dd0*/  MOV R11, R2 ;  /* 0x00000002000b7202 */ /* 0x000fe40000000f00 */
[----:B------:R-:W-:-:S05]  /*1de0*/  LOP3.LUT R18, R0, 0xff, RZ, 0xc0, !PT ;  /* 0x000000ff00127812 */ /* 0x000fca00078ec0ff */
[----:B------:R-:W-:-:S05]  /*1df0*/  VIADD R14, R18, 0xffffffff ;  /* 0xffffffff120e7836 */ /* 0x000fca0000000000 */
[----:B------:R-:W-:-:S13]  /*1e00*/  ISETP.GT.U32.AND P0, PT, R14, 0xfd, PT ;  /* 0x000000fd0e00780c */ /* 0x000fda0003f04070 */
[----:B------:R-:W-:Y:S01]  /*1e10*/  @!P0 IMAD.MOV.U32 R13, RZ, RZ, RZ ;  /* 0x000000ffff0d8224 */ /* 0x000fe200078e00ff */
[----:B------:R-:W-:Y:S06]  /*1e20*/  @!P0 BRA `(.L_x_74) ;  /* 0x0000000000508947 */ /* 0x000fec0003800000 */
[----:B------:R-:W-:Y:S01]  /*1e30*/  FSETP.GTU.FTZ.AND P0, PT, |R2|, +INF , PT ;  /* 0x7f8000000200780b */ /* 0x000fe20003f1c200 */
[----:B------:R-:W-:-:S12]  /*1e40*/  IMAD.MOV.U32 R0, RZ, RZ, R2 ;  /* 0x000000ffff007224 */ /* 0x000fd800078e0002 */
[----:B------:R-:W-:Y:S05]  /*1e50*/  @P0 BREAK.RELIABLE B2 ;  /* 0x0000000000020942 */ /* 0x000fea0003800100 */
[----:B------:R-:W-:Y:S05]  /*1e60*/  @P0 BRA `(.L_x_75) ;  /* 0x00000004003c0947 */ /* 0x000fea0003800000 */
[----:B------:R-:W-:-:S05]  /*1e70*/  HFMA2 R2, -RZ, RZ, -1.875, 0 ;  /* 0xbf800000ff027431 */ /* 0x000fca00000001ff */
        /* <DEDUP_REMOVED lines=11> */
[----:B------:R-:W-:Y:S01]  /*1f30*/  ISETP.GE.AND P0, PT, R14, RZ, PT ;  /* 0x000000ff0e00720c */ /* 0x000fe20003f06270 */
[----:B------:R-:W-:-:S12]  /*1f40*/  IMAD.MOV.U32 R13, RZ, RZ, RZ ;  /* 0x000000ffff0d7224 */ /* 0x000fd800078e00ff */
[----:B------:R-:W-:Y:S01]  /*1f50*/  @!P0 FFMA R11, R0, 1.84467440737095516160e+19, RZ ;  /* 0x5f800000000b8823 */ /* 0x000fe200000000ff */
[----:B------:R-:W-:-:S07]  /*1f60*/  @!P0 VIADD R13, R13, 0x40 ;  /* 0x000000400d0d8836 */ /* 0x000fce0000000000 */
.L_x_74:
[----:B------:R-:W-:Y:S05]  /*1f70*/  BSYNC.RELIABLE B2 ;  /* 0x0000000000027941 */ /* 0x000fea0003800100 */
.L_x_73:
[----:B------:R-:W-:Y:S01]  /*1f80*/  LEA R0, R18, 0xc0800000, 0x17 ;  /* 0xc080000012007811 */ /* 0x000fe200078eb8ff */
[----:B------:R-:W-:Y:S01]  /*1f90*/  UMOV UR4, 0xbf800000 ;  /* 0xbf80000000047882 */ /* 0x000fe20000000000 */
[----:B------:R-:W-:Y:S01]  /*1fa0*/  IADD3 R13, PT, PT, R13, 0x7f, -R18 ;  /* 0x0000007f0d0d7810 */ /* 0x000fe20007ffe812 */
[----:B------:R-:W-:Y:S01]  /*1fb0*/  BSSY.RECONVERGENT B2, `(.L_x_79) ;  /* 0x0000032000027945 */ /* 0x000fe20003800200 */
[----:B------:R-:W-:-:S04]  /*1fc0*/  IADD3 R11, PT, PT, -R0, R11, RZ ;  /* 0x0000000b000b7210 */ /* 0x000fc80007ffe1ff */
        /* <DEDUP_REMOVED lines=10> */
[----:B------:R-:W-:-:S05]  /*2070*/  LOP3.LUT R14, R14, 0xff, RZ, 0xc0, !PT ;  /* 0x000000ff0e0e7812 */ /* 0x000fca00078ec0ff */
[----:B------:R-:W-:-:S04]  /*2080*/  IMAD.IADD R15, R14, 0x1, R13 ;  /* 0x000000010e0f7824 */ /* 0x000fc800078e020d */
        /* <DEDUP_REMOVED lines=10> */
[CCC-:B------:R-:W-:Y:S01]  /*2130*/  FFMA.RZ R11, R0.reuse, R20.reuse, R17.reuse ;  /* 0x00000014000b7223 */ /* 0x1c0fe2000000c011 */
[C---:B------:R-:W-:Y:S02]  /*2140*/  IADD3 R14, PT, PT, R15.reuse, 0x20, RZ ;  /* 0x000000200f0e7810 */ /* 0x040fe40007ffe0ff */
[----:B------:R-:W-:Y:S02]  /*2150*/  ISETP.NE.AND P3, PT, R15, RZ, PT ;  /* 0x000000ff0f00720c */ /* 0x000fe40003f65270 */
[----:B------:R-:W-:Y:S01]  /*2160*/  LOP3.LUT R13, R11, 0x7fffff, RZ, 0xc0, !PT ;  /* 0x007fffff0b0d7812 */ /* 0x000fe200078ec0ff */
[CCC-:B------:R-:W-:Y:S01]  /*2170*/  FFMA.RP R11, R0.reuse, R20.reuse, R17.reuse ;  /* 0x00000014000b7223 */ /* 0x1c0fe20000008011 */
[----:B------:R-:W-:Y:S01]  /*2180*/  FFMA.RM R0, R0, R20, R17 ;  /* 0x0000001400007223 */ /* 0x000fe20000004011 */
[----:B------:R-:W-:Y:S01]  /*2190*/  ISETP.NE.AND P1, PT, R15, RZ, PT ;  /* 0x000000ff0f00720c */ /* 0x000fe20003f25270 */
[----:B------:R-:W-:Y:S01]  /*21a0*/  IMAD.MOV R15, RZ, RZ, -R15 ;  /* 0x000000ffff0f7224 */ /* 0x000fe200078e0a0f */
[----:B------:R-:W-:-:S02]  /*21b0*/  LOP3.LUT R13, R13, 0x800000, RZ, 0xfc, !PT ;  /* 0x008000000d0d7812 */ /* 0x000fc400078efcff */
[----:B------:R-:W-:Y:S02]  /*21c0*/  FSETP.NEU.FTZ.AND P0, PT, R11, R0, PT ;  /* 0x000000000b00720b */ /* 0x000fe40003f1d000 */
[----:B------:R-:W-:Y:S02]  /*21d0*/  SHF.L.U32 R14, R13, R14, RZ ;  /* 0x0000000e0d0e7219 */ /* 0x000fe400000006ff */
[----:B------:R-:W-:Y:S02]  /*21e0*/  SEL R0, R15, RZ, P3 ;  /* 0x000000ff0f007207 */ /* 0x000fe40001800000 */
[----:B------:R-:W-:Y:S02]  /*21f0*/  ISETP.NE.AND P1, PT, R14, RZ, P1 ;  /* 0x000000ff0e00720c */ /* 0x000fe40000f25270 */
[----:B------:R-:W-:Y:S02]  /*2200*/  SHF.R.U32.HI R0, RZ, R0, R13 ;  /* 0x00000000ff007219 */ /* 0x000fe4000001160d */
[----:B------:R-:W-:-:S02]  /*2210*/  PLOP3.LUT P0, PT, P0, P1, PT, 0xf8, 0x8f ;  /* 0x00000000008f781c */ /* 0x000fc40000703f70 */
[----:B------:R-:W-:Y:S02]  /*2220*/  SHF.R.U32.HI R14, RZ, 0x1, R0 ;  /* 0x00000001ff0e7819 */ /* 0x000fe40000011600 */
[----:B------:R-:W-:-:S04]  /*2230*/  SEL R11, RZ, 0x1, !P0 ;  /* 0x00000001ff0b7807 */ /* 0x000fc80004000000 */
[----:B------:R-:W-:-:S04]  /*2240*/  LOP3.LUT R11, R11, 0x1, R14, 0xf8, !PT ;  /* 0x000000010b0b7812 */ /* 0x000fc800078ef80e */
[----:B------:R-:W-:-:S05]  /*2250*/  LOP3.LUT R11, R11, R0, RZ, 0xc0, !PT ;  /* 0x000000000b0b7212 */ /* 0x000fca00078ec0ff */
[----:B------:R-:W-:-:S05]  /*2260*/  IMAD.IADD R11, R14, 0x1, R11 ;  /* 0x000000010e0b7824 */ /* 0x000fca00078e020b */
[----:B------:R-:W-:Y:S01]  /*2270*/  LOP3.LUT R2, R11, R2, RZ, 0xfc, !PT ;  /* 0x000000020b027212 */ /* 0x000fe200078efcff */
[----:B------:R-:W-:Y:S06]  /*2280*/  BRA `(.L_x_82) ;  /* 0x0000000000107947 */ /* 0x000fec0003800000 */
.L_x_81:
[----:B------:R-:W-:-:S04]  /*2290*/  LOP3.LUT R2, R2, 0x80000000, RZ, 0xc0, !PT ;  /* 0x8000000002027812 */ /* 0x000fc800078ec0ff */
[----:B------:R-:W-:Y:S01]  /*22a0*/  LOP3.LUT R2, R2, 0x7f800000, RZ, 0xfc, !PT ;  /* 0x7f80000002027812 */ /* 0x000fe200078efcff */
[----:B------:R-:W-:Y:S06]  /*22b0*/  BRA `(.L_x_82) ;  /* 0x0000000000047947 */ /* 0x000fec0003800000 */
.L_x_80:
[----:B------:R-:W-:-:S07]  /*22c0*/  LEA R2, R13, R2, 0x17 ;  /* 0x000000020d027211 */ /* 0x000fce00078eb8ff */
.L_x_82:
[----:B------:R-:W-:Y:S05]  /*22d0*/  BSYNC.RECONVERGENT B2 ;  /* 0x0000000000027941 */ /* 0x000fea0003800200 */
.L_x_79:
[----:B------:R-:W-:Y:S05]  /*22e0*/  BRA `(.L_x_83) ;  /* 0x0000000000207947 */ /* 0x000fea0003800000 */
.L_x_78:
[----:B------:R-:W-:-:S04]  /*22f0*/  LOP3.LUT R2, R11, 0x80000000, R2, 0x48, !PT ;  /* 0x800000000b027812 */ /* 0x000fc800078e4802 */
[----:B------:R-:W-:Y:S01]  /*2300*/  LOP3.LUT R2, R2, 0x7f800000, RZ, 0xfc, !PT ;  /* 0x7f80000002027812 */ /* 0x000fe200078efcff */
[----:B------:R-:W-:Y:S06]  /*2310*/  BRA `(.L_x_83) ;  /* 0x0000000000147947 */ /* 0x000fec0003800000 */
.L_x_77:
[----:B------:R-:W-:Y:S01]  /*2320*/  LOP3.LUT R2, R11, 0x80000000, R2, 0x48, !PT ;  /* 0x800000000b027812 */ /* 0x000fe200078e4802 */
[----:B------:R-:W-:Y:S06]  /*2330*/  BRA `(.L_x_83) ;  /* 0x00000000000c7947 */ /* 0x000fec0003800000 */
.L_x_76:
[----:B------:R-:W0:Y:S01]  /*2340*/  MUFU.RSQ R2, -QNAN ;  /* 0xffc0000000027908 */ /* 0x000e220000001400 */
[----:B------:R-:W-:Y:S05]  /*2350*/  BRA `(.L_x_83) ;  /* 0x0000000000047947 */ /* 0x000fea0003800000 */
.L_x_75:
[----:B------:R-:W-:-:S07]  /*2360*/  FADD.FTZ R2, R0, -1 ;  /* 0xbf80000000027421 */ /* 0x000fce0000010000 */
.L_x_83:
[----:B------:R-:W-:Y:S05]  /*2370*/  BSYNC.RECONVERGENT B1 ;  /* 0x0000000000017941 */ /* 0x000fea0003800200 */
.L_x_72:
[----:B------:R-:W-:-:S04]  /*2380*/  IMAD.MOV.U32 R13, RZ, RZ, 0x0 ;  /* 0x00000000ff0d7424 */ /* 0x000fc800078e00ff */
[----:B0-----:R-:W-:Y:S05]  /*2390*/  RET.REL.NODEC R12 `(_Z15_gs_render_cudaPKfS0_S0_Pfiiiif) ;  /* 0xffffffdc0c187950 */ /* 0x001fea0003c3ffff */
.L_x_84:
        /* <DEDUP_REMOVED lines=14> */
.L_x_90:


//--------------------- .nv.shared.reserved.0     --------------------------
	.section	.nv.shared.reserved.0,"aw",@nobits
	.weak		__nv_reservedSMEM_offset_0_alias
	.size		__nv_reservedSMEM_offset_0_alias, 0, 64
	.other		__nv_reservedSMEM_offset_0_alias,@"STO_CUDA_RESERVED_SHARED STV_DEFAULT"
__nv_reservedSMEM_offset_0_alias:
	.zero		0
	.zero		64


//--------------------- .nv.constant0._Z24_gs_render_backward_cudaPKfS0_S0_S0_PfS1_S1_iiiif --------------------------
	.section	.nv.constant0._Z24_gs_render_backward_cudaPKfS0_S0_S0_PfS1_S1_iiiif,"a",@progbits
	.sectionflags	@""
	.align	4
.nv.constant0._Z24_gs_render_backward_cudaPKfS0_S0_S0_PfS1_S1_iiiif:
	.zero		972


//--------------------- .nv.constant0._Z15_gs_render_cudaPKfS0_S0_Pfiiiif --------------------------
	.section	.nv.constant0._Z15_gs_render_cudaPKfS0_S0_Pfiiiif,"a",@progbits
	.sectionflags	@""
	.align	4
.nv.constant0._Z15_gs_render_cudaPKfS0_S0_Pfiiiif:
	.zero		948


//--------------------- SYMBOLS --------------------------

	.type		.nv.reservedSmem.offset0,@object
	.size		.nv.reservedSmem.offset0,0x4
